def matmul_kernel(
    a_ptr,
    b_ptr,
    c_ptr,
    M,
    N,
    K,
    stride_am,
    stride_ak,
    stride_bk,
    stride_bn,
    stride_cm,
    stride_cn,
    BLOCK_M: tl.constexpr,
    BLOCK_N: tl.constexpr,
    BLOCK_K: tl.constexpr,
    GROUP_M: tl.constexpr,
):
    pid = tl.program_id(axis=0)
    num_pid_m = tl.cdiv(M, BLOCK_M)
    num_pid_n = tl.cdiv(N, BLOCK_N)
    num_pid_in_group = GROUP_M * num_pid_n
    group_id = pid // num_pid_in_group
    first_pid_m = group_id * GROUP_M
    group_size_m = min(num_pid_m - first_pid_m, GROUP_M)
    pid_m = first_pid_m + ((pid % num_pid_in_group) % group_size_m)
    pid_n = (pid % num_pid_in_group) // group_size_m

    offs_am = (pid_m * BLOCK_M + tl.arange(0, BLOCK_M)) % M
    offs_bn = (pid_n * BLOCK_N + tl.arange(0, BLOCK_N)) % N
    offs_k = tl.arange(0, BLOCK_K)
    a_ptrs = a_ptr + offs_am[:, None] * stride_am + offs_k[None, :] * stride_ak
    b_ptrs = b_ptr + offs_k[:, None] * stride_bk + offs_bn[None, :] * stride_bn

    acc = tl.zeros((BLOCK_M, BLOCK_N), dtype=tl.float32)
    for kk in range(0, tl.cdiv(K, BLOCK_K)):
        a = tl.load(a_ptrs, mask=offs_k[None, :] < K - kk * BLOCK_K, other=0.0)
        b = tl.load(b_ptrs, mask=offs_k[:, None] < K - kk * BLOCK_K, other=0.0)
        acc = tl.dot(a, b, acc)
        a_ptrs += BLOCK_K * stride_ak
        b_ptrs += BLOCK_K * stride_bk

    c = acc.to(c_ptr.dtype.element_ty)
    offs_cm = pid_m * BLOCK_M + tl.arange(0, BLOCK_M)
    offs_cn = pid_n * BLOCK_N + tl.arange(0, BLOCK_N)
    c_ptrs = c_ptr + offs_cm[:, None] * stride_cm + offs_cn[None, :] * stride_cn
    mask = (offs_cm[:, None] < M) & (offs_cn[None, :] < N)
    tl.store(c_ptrs, c, mask=mask)

# config = {"BLOCK_K": 64, "BLOCK_M": 128, "BLOCK_N": 128, "GROUP_M": 8, "arch": "sm_100", "dtype": "fp8e5m2", "num_ctas": 1, "num_stages": 3, "num_warps": 16}
# arch = sm_100


// ===== COMPILED SASS (sm_100a) =====

	.target	sm_100a

	.elftype	@"ET_EXEC"


//--------------------- .note.nv.tkinfo           --------------------------
	.section	.note.nv.tkinfo,"",@"SHT_NOTE"
	.sectionflags	@"SHF_NOTE_NV_TKINFO"
	.tkinfo
        /*0018*/ 	.word	0x00000081
        /*0030*/ 	.string	""
        /*0030*/ 	.string	"ptxas-blackwell"
        /*0030*/ 	.string	"Cuda compilation tools, release 12.9, V12.9.86"
        /*0030*/ 	.string	"Build cuda_12.9.r12.9/compiler.36037853_0"
        /*0030*/ 	.string	"-v  -suppress-debug-info  -lineinfo  -arch sm_100a "



//--------------------- .note.nv.cuver            --------------------------
	.section	.note.nv.cuver,"",@"SHT_NOTE"
	.sectionflags	@"SHF_NOTE_NV_CUVER"
        /*0018*/ 	.short	0x0001
        /*001a*/ 	.short	0x0064
        /*001c*/ 	.short	0x0001
        /*001e*/ 	.short	0x0000
        /*0020*/ 	.short	0x0001
        /*0022*/ 	.short	0x0000


//--------------------- .nv.info                  --------------------------
	.section	.nv.info,"",@"SHT_CUDA_INFO"
	.align	4


	//----- nvinfo : EIATTR_REGCOUNT
	.align		4
        /*0000*/ 	.byte	0x04, 0x2f
        /*0002*/ 	.short	(.L_1 - .L_0)
	.align		4
.L_0:
        /*0004*/ 	.word	index@(matmul_kernel)
        /*0008*/ 	.word	0x00000080


	//----- nvinfo : EIATTR_FRAME_SIZE
	.align		4
.L_1:
        /*000c*/ 	.byte	0x04, 0x11
        /*000e*/ 	.short	(.L_3 - .L_2)
	.align		4
.L_2:
        /*0010*/ 	.word	index@(matmul_kernel)
        /*0014*/ 	.word	0x00000090


	//----- nvinfo : EIATTR_MIN_STACK_SIZE
	.align		4
.L_3:
        /*0018*/ 	.byte	0x04, 0x12
        /*001a*/ 	.short	(.L_5 - .L_4)
	.align		4
.L_4:
        /*001c*/ 	.word	index@(matmul_kernel)
        /*0020*/ 	.word	0x00000090
.L_5:


//--------------------- .nv.info.matmul_kernel    --------------------------
	.section	.nv.info.matmul_kernel,"",@"SHT_CUDA_INFO"
	.sectionflags	@""
	.align	4


	//----- nvinfo : EIATTR_CUDA_API_VERSION
	.align		4
        /*0000*/ 	.byte	0x04, 0x37
        /*0002*/ 	.short	(.L_7 - .L_6)
.L_6:
        /*0004*/ 	.word	0x00000081


	//----- nvinfo : EIATTR_KPARAM_INFO
	.align		4
.L_7:
        /*0008*/ 	.byte	0x04, 0x17
        /*000a*/ 	.short	(.L_9 - .L_8)
.L_8:
        /*000c*/ 	.word	0x00000000
        /*0010*/ 	.short	0x000d
        /*0012*/ 	.short	0x0048
        /*0014*/ 	.byte	0x00, 0xf4, 0x21, 0x00


	//----- nvinfo : EIATTR_KPARAM_INFO
	.align		4
.L_9:
        /*0018*/ 	.byte	0x04, 0x17
        /*001a*/ 	.short	(.L_11 - .L_10)
.L_10:
        /*001c*/ 	.word	0x00000000
        /*0020*/ 	.short	0x000c
        /*0022*/ 	.short	0x0040
        /*0024*/ 	.byte	0x00, 0xf4, 0x21, 0x00


	//----- nvinfo : EIATTR_KPARAM_INFO
	.align		4
.L_11:
        /*0028*/ 	.byte	0x04, 0x17
        /*002a*/ 	.short	(.L_13 - .L_12)
.L_12:
        /*002c*/ 	.word	0x00000000
        /*0030*/ 	.short	0x000b
        /*0032*/ 	.short	0x0038
        /*0034*/ 	.byte	0x00, 0xf0, 0x11, 0x00


	//----- nvinfo : EIATTR_KPARAM_INFO
	.align		4
.L_13:
        /*0038*/ 	.byte	0x04, 0x17
        /*003a*/ 	.short	(.L_15 - .L_14)
.L_14:
        /*003c*/ 	.word	0x00000000
        /*0040*/ 	.short	0x000a
        /*0042*/ 	.short	0x0034
        /*0044*/ 	.byte	0x00, 0xf0, 0x11, 0x00


	//----- nvinfo : EIATTR_KPARAM_INFO
	.align		4
.L_15:
        /*0048*/ 	.byte	0x04, 0x17
        /*004a*/ 	.short	(.L_17 - .L_16)
.L_16:
        /*004c*/ 	.word	0x00000000
        /*0050*/ 	.short	0x0009
        /*0052*/ 	.short	0x0030
        /*0054*/ 	.byte	0x00, 0xf0, 0x11, 0x00


	//----- nvinfo : EIATTR_KPARAM_INFO
	.align		4
.L_17:
        /*0058*/ 	.byte	0x04, 0x17
        /*005a*/ 	.short	(.L_19 - .L_18)
.L_18:
        /*005c*/ 	.word	0x00000000
        /*0060*/ 	.short	0x0008
        /*0062*/ 	.short	0x002c
        /*0064*/ 	.byte	0x00, 0xf0, 0x11, 0x00


	//----- nvinfo : EIATTR_KPARAM_INFO
	.align		4
.L_19:
        /*0068*/ 	.byte	0x04, 0x17
        /*006a*/ 	.short	(.L_21 - .L_20)
.L_20:
        /*006c*/ 	.word	0x00000000
        /*0070*/ 	.short	0x0007
        /*0072*/ 	.short	0x0028
        /*0074*/ 	.byte	0x00, 0xf0, 0x11, 0x00


	//----- nvinfo : EIATTR_KPARAM_INFO
	.align		4
.L_21:
        /*0078*/ 	.byte	0x04, 0x17
        /*007a*/ 	.short	(.L_23 - .L_22)
.L_22:
        /*007c*/ 	.word	0x00000000
        /*0080*/ 	.short	0x0006
        /*0082*/ 	.short	0x0024
        /*0084*/ 	.byte	0x00, 0xf0, 0x11, 0x00


	//----- nvinfo : EIATTR_KPARAM_INFO
	.align		4
.L_23:
        /*0088*/ 	.byte	0x04, 0x17
        /*008a*/ 	.short	(.L_25 - .L_24)
.L_24:
        /*008c*/ 	.word	0x00000000
        /*0090*/ 	.short	0x0005
        /*0092*/ 	.short	0x0020
        /*0094*/ 	.byte	0x00, 0xf0, 0x11, 0x00


	//----- nvinfo : EIATTR_KPARAM_INFO
	.align		4
.L_25:
        /*0098*/ 	.byte	0x04, 0x17
        /*009a*/ 	.short	(.L_27 - .L_26)
.L_26:
        /*009c*/ 	.word	0x00000000
        /*00a0*/ 	.short	0x0004
        /*00a2*/ 	.short	0x001c
        /*00a4*/ 	.byte	0x00, 0xf0, 0x11, 0x00


	//----- nvinfo : EIATTR_KPARAM_INFO
	.align		4
.L_27:
        /*00a8*/ 	.byte	0x04, 0x17
        /*00aa*/ 	.short	(.L_29 - .L_28)
.L_28:
        /*00ac*/ 	.word	0x00000000
        /*00b0*/ 	.short	0x0003
        /*00b2*/ 	.short	0x0018
        /*00b4*/ 	.byte	0x00, 0xf0, 0x11, 0x00


	//----- nvinfo : EIATTR_KPARAM_INFO
	.align		4
.L_29:
        /*00b8*/ 	.byte	0x04, 0x17
        /*00ba*/ 	.short	(.L_31 - .L_30)
.L_30:
        /*00bc*/ 	.word	0x00000000
        /*00c0*/ 	.short	0x0002
        /*00c2*/ 	.short	0x0010
        /*00c4*/ 	.byte	0x00, 0xf4, 0x21, 0x00


	//----- nvinfo : EIATTR_KPARAM_INFO
	.align		4
.L_31:
        /*00c8*/ 	.byte	0x04, 0x17
        /*00ca*/ 	.short	(.L_33 - .L_32)
.L_32:
        /*00cc*/ 	.word	0x00000000
        /*00d0*/ 	.short	0x0001
        /*00d2*/ 	.short	0x0008
        /*00d4*/ 	.byte	0x00, 0xf4, 0x21, 0x00


	//----- nvinfo : EIATTR_KPARAM_INFO
	.align		4
.L_33:
        /*00d8*/ 	.byte	0x04, 0x17
        /*00da*/ 	.short	(.L_35 - .L_34)
.L_34:
        /*00dc*/ 	.word	0x00000000
        /*00e0*/ 	.short	0x0000
        /*00e2*/ 	.short	0x0000
        /*00e4*/ 	.byte	0x00, 0xf4, 0x21, 0x00


	//----- nvinfo : EIATTR_SPARSE_MMA_MASK
	.align		4
.L_35:
        /*00e8*/ 	.byte	0x03, 0x50
        /*00ea*/ 	.short	0x0000


	//----- nvinfo : EIATTR_MAXREG_COUNT
	.align		4
        /*00ec*/ 	.byte	0x03, 0x1b
        /*00ee*/ 	.short	0x0080


	//----- nvinfo : EIATTR_NUM_BARRIERS
	.align		4
        /*00f0*/ 	.byte	0x02, 0x4c
        /*00f2*/ 	.byte	0x01
	.zero		1


	//----- nvinfo : EIATTR_ANNOTATIONS
	.align		4
        /*00f4*/ 	.byte	0x04, 0x55
        /*00f6*/ 	.short	(.L_37 - .L_36)


	//   ....[0]....
.L_36:
        /*00f8*/ 	.word	0x00000001
        /*00fc*/ 	.byte	0x40, 0x06, 0x00, 0x00, 0x01, 0x00, 0x00, 0x00, 0x50, 0x06, 0x00, 0x00, 0x01, 0x00, 0x00, 0x00
        /* <DEDUP_REMOVED lines=36> */
        /*034c*/ 	.byte	0xf0, 0x45, 0x00, 0x00, 0x01, 0x00, 0x00, 0x00, 0x20, 0x46, 0x00, 0x00


	//----- nvinfo : EIATTR_VRC_CTA_INIT_COUNT
	.align		4
.L_37:
        /*0358*/ 	.byte	0x02, 0x4a
	.zero		1
	.zero		1


	//----- nvinfo : EIATTR_EXIT_INSTR_OFFSETS
	.align		4
        /*035c*/ 	.byte	0x04, 0x1c
        /*035e*/ 	.short	(.L_39 - .L_38)


	//   ....[0]....
.L_38:
        /*0360*/ 	.word	0x00005c00


	//   ....[1]....
        /*0364*/ 	.word	0x00005c20


	//----- nvinfo : EIATTR_REQNTID
	.align		4
.L_39:
        /*0368*/ 	.byte	0x04, 0x10
        /*036a*/ 	.short	(.L_41 - .L_40)
.L_40:
        /*036c*/ 	.word	0x00000200
        /*0370*/ 	.word	0x00000001
        /*0374*/ 	.word	0x00000001


	//----- nvinfo : EIATTR_CBANK_PARAM_SIZE
	.align		4
.L_41:
        /*0378*/ 	.byte	0x03, 0x19
        /*037a*/ 	.short	0x0050


	//----- nvinfo : EIATTR_PARAM_CBANK
	.align		4
        /*037c*/ 	.byte	0x04, 0x0a
        /*037e*/ 	.short	(.L_43 - .L_42)
	.align		4
.L_42:
        /*0380*/ 	.word	index@(.nv.constant0.matmul_kernel)
        /*0384*/ 	.short	0x0380
        /*0386*/ 	.short	0x0050


	//----- nvinfo : EIATTR_SW_WAR
	.align		4
.L_43:
        /*0388*/ 	.byte	0x04, 0x36
        /*038a*/ 	.short	(.L_45 - .L_44)
.L_44:
        /*038c*/ 	.word	0x00000008
.L_45:


//--------------------- .nv.compat                --------------------------
	.section	.nv.compat,"",@"SHT_CUDA_COMPAT_INFO"
	.align	4
        /*0000*/ 	.byte	0x02, 0x02, 0x02, 0x00, 0x02, 0x05, 0x05, 0x00, 0x02, 0x03, 0x00, 0x00, 0x02, 0x06, 0x01, 0x00


//--------------------- .nv.callgraph             --------------------------
	.section	.nv.callgraph,"",@"SHT_CUDA_CALLGRAPH"
	.align	4
	.sectionentsize	8
	.align		4
        /*0000*/ 	.word	0x00000000
	.align		4
        /*0004*/ 	.word	0xffffffff
	.align		4
        /*0008*/ 	.word	0x00000000
	.align		4
        /*000c*/ 	.word	0xfffffffe
	.align		4
        /*0010*/ 	.word	0x00000000
	.align		4
        /*0014*/ 	.word	0xfffffffd
	.align		4
        /*0018*/ 	.word	0x00000000
	.align		4
        /*001c*/ 	.word	0xfffffffc


//--------------------- .text.matmul_kernel       --------------------------
	.section	.text.matmul_kernel,"ax",@progbits
	.align	128
        .global         matmul_kernel
        .type           matmul_kernel,@function
        .size           matmul_kernel,(.L_x_4 - matmul_kernel)
        .other          matmul_kernel,@"STO_CUDA_ENTRY STV_DEFAULT"
matmul_kernel:
.text.matmul_kernel:
[----:B------:R-:W0:Y:S08]  /*0000*/  LDC R1, c[0x0][0x37c] ;  /* 0x0000df00ff017b82 */ /* 0x000e300000000800 */
[----:B------:R-:W1:Y:S01]  /*0010*/  LDC.64 R26, c[0x0][0x398] ;  /* 0x0000e600ff1a7b82 */ /* 0x000e620000000a00 */
[----:B------:R-:W2:Y:S01]  /*0020*/  S2R R5, SR_CTAID.X ;  /* 0x0000000000057919 */ /* 0x000ea20000002500 */
[----:B------:R-:W3:Y:S01]  /*0030*/  LDCU UR4, c[0x0][0x3a0] ;  /* 0x00007400ff0477ac */ /* 0x000ee20008000800 */
[----:B0-----:R-:W-:Y:S01]  /*0040*/  VIADD R1, R1, 0xffffff70 ;  /* 0xffffff7001017836 */ /* 0x001fe20000000000 */
[----:B------:R-:W0:Y:S01]  /*0050*/  S2R R66, SR_TID.X ;  /* 0x0000000000427919 */ /* 0x000e220000002100 */
[----:B------:R-:W-:Y:S01]  /*0060*/  UMOV UR5, 0x400 ;  /* 0x0000040000057882 */ /* 0x000fe20000000000 */
[----:B------:R-:W4:Y:S02]  /*0070*/  LDCU.64 UR8, c[0x0][0x358] ;  /* 0x00006b00ff0877ac */ /* 0x000f240008000a00 */
[----:B------:R-:W5:Y:S01]  /*0080*/  S2UR UR6, SR_CgaCtaId ;  /* 0x00000000000679c3 */ /* 0x000f620000008800 */
[----:B------:R-:W0:Y:S01]  /*0090*/  LDCU UR7, c[0x0][0x3a0] ;  /* 0x00007400ff0777ac */ /* 0x000e220008000800 */
[----:B---3--:R-:W-:Y:S01]  /*00a0*/  UIADD3 UR4, UPT, UPT, UR4, 0x3f, URZ ;  /* 0x0000003f04047890 */ /* 0x008fe2000fffe0ff */
[----:B-1----:R-:W-:-:S03]  /*00b0*/  VIADD R0, R27, 0x7f ;  /* 0x0000007f1b007836 */ /* 0x002fc60000000000 */
[----:B------:R-:W-:Y:S02]  /*00c0*/  UISETP.GT.AND UP0, UPT, UR4, 0x3f, UPT ;  /* 0x0000003f0400788c */ /* 0x000fe4000bf04270 */
[----:B------:R-:W-:Y:S01]  /*00d0*/  SHF.R.S32.HI R3, RZ, 0x1f, R0 ;  /* 0x0000001fff037819 */ /* 0x000fe20000011400 */
[----:B-----5:R-:W-:-:S03]  /*00e0*/  ULEA UR5, UR6, UR5, 0x18 ;  /* 0x0000000506057291 */ /* 0x020fc6000f8ec0ff */
[----:B------:R-:W-:Y:S02]  /*00f0*/  LEA.HI R3, R3, R0, RZ, 0x7 ;  /* 0x0000000003037211 */ /* 0x000fe400078f38ff */
[----:B--2---:R-:W-:Y:S02]  /*0100*/  IABS R8, R5 ;  /* 0x0000000500087213 */ /* 0x004fe40000000000 */
[----:B------:R-:W-:Y:S02]  /*0110*/  SHF.R.S32.HI R3, RZ, 0x7, R3 ;  /* 0x00000007ff037819 */ /* 0x000fe40000011403 */
[----:B0-----:R-:W-:-:S03]  /*0120*/  SHF.R.U32.HI R23, RZ, 0x7, R66 ;  /* 0x00000007ff177819 */ /* 0x001fc60000011642 */
[----:B------:R-:W-:Y:S01]  /*0130*/  IMAD.SHL.U32 R4, R3, 0x8, RZ ;  /* 0x0000000803047824 */ /* 0x000fe200078e00ff */
[----:B------:R-:W-:-:S04]  /*0140*/  SGXT.U32 R23, R23, 0x2 ;  /* 0x000000021717781a */ /* 0x000fc80000000000 */
[-C--:B------:R-:W-:Y:S02]  /*0150*/  IABS R7, R4.reuse ;  /* 0x0000000400077213 */ /* 0x080fe40000000000 */
[----:B------:R-:W-:Y:S02]  /*0160*/  IABS R10, R4 ;  /* 0x00000004000a7213 */ /* 0x000fe40000000000 */
[----:B------:R-:W0:Y:S01]  /*0170*/  I2F.RP R0, R7 ;  /* 0x0000000700007306 */ /* 0x000e220000209400 */
[C---:B------:R-:W-:Y:S02]  /*0180*/  LOP3.LUT R12, R23.reuse, 0xc, RZ, 0xfc, !PT ;  /* 0x0000000c170c7812 */ /* 0x040fe400078efcff */
[C---:B------:R-:W-:Y:S02]  /*0190*/  LOP3.LUT R13, R23.reuse, 0x10, RZ, 0xfc, !PT ;  /* 0x00000010170d7812 */ /* 0x040fe400078efcff */
[C---:B------:R-:W-:Y:S02]  /*01a0*/  LOP3.LUT R14, R23.reuse, 0x14, RZ, 0xfc, !PT ;  /* 0x00000014170e7812 */ /* 0x040fe400078efcff */
[----:B------:R-:W-:-:S02]  /*01b0*/  LOP3.LUT R15, R23, 0x18, RZ, 0xfc, !PT ;  /* 0x00000018170f7812 */ /* 0x000fc400078efcff */
[C---:B------:R-:W-:Y:S02]  /*01c0*/  LOP3.LUT R16, R23.reuse, 0x1c, RZ, 0xfc, !PT ;  /* 0x0000001c17107812 */ /* 0x040fe400078efcff */
[C---:B------:R-:W-:Y:S02]  /*01d0*/  LOP3.LUT R17, R23.reuse, 0x20, RZ, 0xfc, !PT ;  /* 0x0000002017117812 */ /* 0x040fe400078efcff */
[C---:B------:R-:W-:Y:S01]  /*01e0*/  LOP3.LUT R18, R23.reuse, 0x24, RZ, 0xfc, !PT ;  /* 0x0000002417127812 */ /* 0x040fe200078efcff */
[----:B0-----:R-:W0:Y:S01]  /*01f0*/  MUFU.RCP R0, R0 ;  /* 0x0000000000007308 */ /* 0x001e220000001000 */
[C---:B------:R-:W-:Y:S02]  /*0200*/  LOP3.LUT R19, R23.reuse, 0x28, RZ, 0xfc, !PT ;  /* 0x0000002817137812 */ /* 0x040fe400078efcff */
[C---:B------:R-:W-:Y:S02]  /*0210*/  LOP3.LUT R20, R23.reuse, 0x2c, RZ, 0xfc, !PT ;  /* 0x0000002c17147812 */ /* 0x040fe400078efcff */
[----:B------:R-:W-:-:S02]  /*0220*/  LOP3.LUT R21, R23, 0x30, RZ, 0xfc, !PT ;  /* 0x0000003017157812 */ /* 0x000fc400078efcff */
[C---:B------:R-:W-:Y:S02]  /*0230*/  LOP3.LUT R22, R23.reuse, 0x34, RZ, 0xfc, !PT ;  /* 0x0000003417167812 */ /* 0x040fe400078efcff */
[C---:B------:R-:W-:Y:S02]  /*0240*/  LOP3.LUT R24, R23.reuse, 0x38, RZ, 0xfc, !PT ;  /* 0x0000003817187812 */ /* 0x040fe400078efcff */
[C---:B------:R-:W-:Y:S01]  /*0250*/  LOP3.LUT R25, R23.reuse, 0x3c, RZ, 0xfc, !PT ;  /* 0x0000003c17197812 */ /* 0x040fe200078efcff */
[----:B0-----:R-:W-:Y:S02]  /*0260*/  VIADD R2, R0, 0xffffffe ;  /* 0x0ffffffe00027836 */ /* 0x001fe40000000000 */
[----:B------:R-:W-:Y:S01]  /*0270*/  IMAD.MOV R0, RZ, RZ, -R10 ;  /* 0x000000ffff007224 */ /* 0x000fe200078e0a0a */
[----:B------:R-:W-:Y:S01]  /*0280*/  LOP3.LUT R10, R23, 0x4, RZ, 0xfc, !PT ;  /* 0x00000004170a7812 */ /* 0x000fe200078efcff */
[----:B------:R0:W1:Y:S02]  /*0290*/  F2I.FTZ.U32.TRUNC.NTZ R3, R2 ;  /* 0x0000000200037305 */ /* 0x000064000021f000 */
[----:B0-----:R-:W-:-:S02]  /*02a0*/  IMAD.MOV.U32 R2, RZ, RZ, RZ ;  /* 0x000000ffff027224 */ /* 0x001fc400078e00ff */
[----:B-1----:R-:W-:-:S04]  /*02b0*/  IMAD.MOV R6, RZ, RZ, -R3 ;  /* 0x000000ffff067224 */ /* 0x002fc800078e0a03 */
[----:B------:R-:W-:Y:S02]  /*02c0*/  IMAD R9, R6, R7, RZ ;  /* 0x0000000706097224 */ /* 0x000fe400078e02ff */
[----:B------:R-:W-:Y:S02]  /*02d0*/  IMAD.MOV.U32 R6, RZ, RZ, R8 ;  /* 0x000000ffff067224 */ /* 0x000fe400078e0008 */
[----:B------:R-:W-:-:S06]  /*02e0*/  IMAD.HI.U32 R3, R3, R9, R2 ;  /* 0x0000000903037227 */ /* 0x000fcc00078e0002 */
[----:B------:R-:W-:-:S04]  /*02f0*/  IMAD.HI.U32 R3, R3, R6, RZ ;  /* 0x0000000603037227 */ /* 0x000fc800078e00ff */
[----:B------:R-:W-:-:S05]  /*0300*/  IMAD R0, R3, R0, R6 ;  /* 0x0000000003007224 */ /* 0x000fca00078e0206 */
[----:B------:R-:W-:-:S13]  /*0310*/  ISETP.GT.U32.AND P1, PT, R7, R0, PT ;  /* 0x000000000700720c */ /* 0x000fda0003f24070 */
[----:B------:R-:W-:Y:S02]  /*0320*/  @!P1 IMAD.IADD R0, R0, 0x1, -R7 ;  /* 0x0000000100009824 */ /* 0x000fe400078e0a07 */
[----:B------:R-:W-:Y:S01]  /*0330*/  @!P1 VIADD R3, R3, 0x1 ;  /* 0x0000000103039836 */ /* 0x000fe20000000000 */
[----:B------:R-:W-:Y:S02]  /*0340*/  ISETP.NE.AND P1, PT, R4, RZ, PT ;  /* 0x000000ff0400720c */ /* 0x000fe40003f25270 */
[----:B------:R-:W-:Y:S02]  /*0350*/  ISETP.GE.U32.AND P0, PT, R0, R7, PT ;  /* 0x000000070000720c */ /* 0x000fe40003f06070 */
[----:B------:R-:W-:-:S04]  /*0360*/  LOP3.LUT R0, R5, R4, RZ, 0x3c, !PT ;  /* 0x0000000405007212 */ /* 0x000fc800078e3cff */
[----:B------:R-:W-:Y:S01]  /*0370*/  ISETP.GE.AND P2, PT, R0, RZ, PT ;  /* 0x000000ff0000720c */ /* 0x000fe20003f46270 */
[----:B------:R-:W-:-:S06]  /*0380*/  VIADD R0, R26, 0x7f ;  /* 0x0000007f1a007836 */ /* 0x000fcc0000000000 */
[----:B------:R-:W-:-:S04]  /*0390*/  @P0 VIADD R3, R3, 0x1 ;  /* 0x0000000103030836 */ /* 0x000fc80000000000 */
[----:B------:R-:W-:Y:S01]  /*03a0*/  IMAD.MOV.U32 R2, RZ, RZ, R3 ;  /* 0x000000ffff027224 */ /* 0x000fe200078e0003 */
[----:B------:R-:W-:-:S03]  /*03b0*/  SHF.R.S32.HI R3, RZ, 0x1f, R0 ;  /* 0x0000001fff037819 */ /* 0x000fc60000011400 */
[----:B------:R-:W-:Y:S01]  /*03c0*/  @!P2 IMAD.MOV R2, RZ, RZ, -R2 ;  /* 0x000000ffff02a224 */ /* 0x000fe200078e0a02 */
[----:B------:R-:W-:Y:S02]  /*03d0*/  @!P1 LOP3.LUT R2, RZ, R4, RZ, 0x33, !PT ;  /* 0x00000004ff029212 */ /* 0x000fe400078e33ff */
[----:B------:R-:W-:-:S03]  /*03e0*/  LEA.HI R3, R3, R0, RZ, 0x7 ;  /* 0x0000000003037211 */ /* 0x000fc600078f38ff */
[----:B------:R-:W-:Y:S02]  /*03f0*/  IMAD.SHL.U32 R6, R2, 0x8, RZ ;  /* 0x0000000802067824 */ /* 0x000fe400078e00ff */
[----:B------:R-:W-:-:S03]  /*0400*/  IMAD.MOV R2, RZ, RZ, -R2 ;  /* 0x000000ffff027224 */ /* 0x000fc600078e0a02 */
[----:B------:R-:W-:Y:S01]  /*0410*/  LEA.HI.SX32 R3, R3, -R6, 0x19 ;  /* 0x8000000603037211 */ /* 0x000fe200078fcaff */
[----:B------:R-:W-:-:S03]  /*0420*/  IMAD R4, R4, R2, R5 ;  /* 0x0000000204047224 */ /* 0x000fc600078e0205 */
[----:B------:R-:W-:Y:S02]  /*0430*/  VIMNMX R11, PT, PT, R3, 0x8, PT ;  /* 0x00000008030b7848 */ /* 0x000fe40003fe0100 */
[----:B------:R-:W-:Y:S02]  /*0440*/  IABS R9, R4 ;  /* 0x0000000400097213 */ /* 0x000fe40000000000 */
[----:B------:R-:W-:-:S04]  /*0450*/  IABS R7, R11 ;  /* 0x0000000b00077213 */ /* 0x000fc80000000000 */
[----:B------:R-:W0:Y:S08]  /*0460*/  I2F.RP R0, R7 ;  /* 0x0000000700007306 */ /* 0x000e300000209400 */
[----:B0-----:R-:W0:Y:S02]  /*0470*/  MUFU.RCP R0, R0 ;  /* 0x0000000000007308 */ /* 0x001e240000001000 */
[----:B0-----:R-:W-:-:S06]  /*0480*/  VIADD R3, R0, 0xffffffe ;  /* 0x0ffffffe00037836 */ /* 0x001fcc0000000000 */
[----:B------:R-:W0:Y:S02]  /*0490*/  F2I.FTZ.U32.TRUNC.NTZ R3, R3 ;  /* 0x0000000300037305 */ /* 0x000e24000021f000 */
[----:B0-----:R-:W-:-:S04]  /*04a0*/  IMAD.MOV R8, RZ, RZ, -R3 ;  /* 0x000000ffff087224 */ /* 0x001fc800078e0a03 */
[----:B------:R-:W-:Y:S01]  /*04b0*/  IMAD.MOV.U32 R2, RZ, RZ, R8 ;  /* 0x000000ffff027224 */ /* 0x000fe200078e0008 */
[----:B------:R-:W-:-:S03]  /*04c0*/  IABS R8, R11 ;  /* 0x0000000b00087213 */ /* 0x000fc60000000000 */
[----:B------:R-:W-:Y:S02]  /*04d0*/  IMAD R5, R2, R7, RZ ;  /* 0x0000000702057224 */ /* 0x000fe400078e02ff */
[----:B------:R-:W-:Y:S02]  /*04e0*/  IMAD.MOV.U32 R2, RZ, RZ, RZ ;  /* 0x000000ffff027224 */ /* 0x000fe400078e00ff */
[----:B------:R-:W-:Y:S02]  /*04f0*/  IMAD.MOV R0, RZ, RZ, -R8 ;  /* 0x000000ffff007224 */ /* 0x000fe400078e0a08 */
[----:B------:R-:W-:Y:S01]  /*0500*/  IMAD.HI.U32 R2, R3, R5, R2 ;  /* 0x0000000503027227 */ /* 0x000fe200078e0002 */
[----:B------:R-:W-:-:S05]  /*0510*/  LOP3.LUT R3, R66, 0x7f, RZ, 0xc0, !PT ;  /* 0x0000007f42037812 */ /* 0x000fca00078ec0ff */
        /* <DEDUP_REMOVED lines=8> */
[----:B------:R-:W-:-:S07]  /*05a0*/  ISETP.GE.AND P2, PT, R0, RZ, PT ;  /* 0x000000ff0000720c */ /* 0x000fce0003f46270 */
[----:B------:R-:W-:-:S06]  /*05b0*/  @P0 VIADD R2, R2, 0x1 ;  /* 0x0000000102020836 */ /* 0x000fcc0000000000 */
[----:B------:R-:W-:Y:S01]  /*05c0*/  @!P2 IMAD.MOV R2, RZ, RZ, -R2 ;  /* 0x000000ffff02a224 */ /* 0x000fe200078e0a02 */
[----:B------:R-:W-:-:S05]  /*05d0*/  @!P1 LOP3.LUT R2, RZ, R11, RZ, 0x33, !PT ;  /* 0x0000000bff029212 */ /* 0x000fca00078e33ff */
[----:B------:R-:W-:Y:S02]  /*05e0*/  IMAD.MOV R0, RZ, RZ, -R2 ;  /* 0x000000ffff007224 */ /* 0x000fe400078e0a02 */
[----:B------:R-:W-:Y:S02]  /*05f0*/  IMAD.SHL.U32 R61, R2, 0x80, RZ ;  /* 0x00000080023d7824 */ /* 0x000fe400078e00ff */
[----:B------:R-:W-:Y:S01]  /*0600*/  IMAD R0, R11, R0, R4 ;  /* 0x000000000b007224 */ /* 0x000fe200078e0204 */
[----:B------:R-:W-:-:S03]  /*0610*/  LOP3.LUT R11, R23, 0x8, RZ, 0xfc, !PT ;  /* 0x00000008170b7812 */ /* 0x000fc600078efcff */
[----:B------:R-:W-:-:S04]  /*0620*/  IMAD.IADD R0, R6, 0x1, R0 ;  /* 0x0000000106007824 */ /* 0x000fc800078e0200 */
[----:B------:R-:W-:-:S05]  /*0630*/  IMAD R60, R0, 0x80, R3 ;  /* 0x00000080003c7824 */ /* 0x000fca00078e0203 */
[----:B------:R0:W-:Y:S04]  /*0640*/  STL [R1+0x4], R60 ;  /* 0x0000043c01007387 */ /* 0x0001e80000100800 */
[----:B------:R0:W-:Y:S01]  /*0650*/  STL [R1], R61 ;  /* 0x0000003d01007387 */ /* 0x0001e20000100800 */
[----:B----4-:R-:W-:Y:S05]  /*0660*/  BRA.U UP0, `(.L_x_0) ;  /* 0x0000000100647547 */ /* 0x010fea000b800000 */
[C---:B------:R-:W-:Y:S01]  /*0670*/  IMAD.SHL.U32 R0, R66.reuse, 0x2, RZ ;  /* 0x0000000242007824 */ /* 0x040fe200078e00ff */
[----:B------:R-:W-:Y:S01]  /*0680*/  CS2R R56, SRZ ;  /* 0x0000000000387805 */ /* 0x000fe2000001ff00 */
[C---:B------:R-:W-:Y:S01]  /*0690*/  IMAD.SHL.U32 R3, R66.reuse, 0x40, RZ ;  /* 0x0000004042037824 */ /* 0x040fe200078e00ff */
[----:B------:R-:W-:Y:S01]  /*06a0*/  CS2R R58, SRZ ;  /* 0x00000000003a7805 */ /* 0x000fe2000001ff00 */
[----:B------:R-:W-:Y:S01]  /*06b0*/  IMAD.SHL.U32 R2, R66, 0x8, RZ ;  /* 0x0000000842027824 */ /* 0x000fe200078e00ff */
[----:B------:R1:W-:Y:S01]  /*06c0*/  STL [R1+0x8], R0 ;  /* 0x0000080001007387 */ /* 0x0003e20000100800 */
[----:B------:R-:W-:Y:S02]  /*06d0*/  CS2R R52, SRZ ;  /* 0x0000000000347805 */ /* 0x000fe4000001ff00 */
[----:B------:R-:W-:Y:S02]  /*06e0*/  CS2R R54, SRZ ;  /* 0x0000000000367805 */ /* 0x000fe4000001ff00 */
[----:B------:R-:W-:Y:S01]  /*06f0*/  CS2R R48, SRZ ;  /* 0x0000000000307805 */ /* 0x000fe2000001ff00 */
[----:B------:R2:W-:Y:S01]  /*0700*/  STL [R1+0x10], R3 ;  /* 0x0000100301007387 */ /* 0x0005e20000100800 */
[----:B------:R-:W-:-:S02]  /*0710*/  CS2R R50, SRZ ;  /* 0x0000000000327805 */ /* 0x000fc4000001ff00 */
[----:B------:R-:W-:Y:S02]  /*0720*/  CS2R R44, SRZ ;  /* 0x00000000002c7805 */ /* 0x000fe4000001ff00 */
[----:B------:R-:W-:Y:S01]  /*0730*/  CS2R R46, SRZ ;  /* 0x00000000002e7805 */ /* 0x000fe2000001ff00 */
[----:B------:R2:W-:Y:S01]  /*0740*/  STL [R1+0xc], R2 ;  /* 0x00000c0201007387 */ /* 0x0005e20000100800 */
[----:B------:R-:W-:Y:S02]  /*0750*/  CS2R R40, SRZ ;  /* 0x0000000000287805 */ /* 0x000fe4000001ff00 */
[----:B-1----:R-:W-:Y:S02]  /*0760*/  SHF.R.U32.HI R0, RZ, 0x2, R66 ;  /* 0x00000002ff007819 */ /* 0x002fe40000011642 */
[----:B------:R-:W-:Y:S02]  /*0770*/  CS2R R42, SRZ ;  /* 0x00000000002a7805 */ /* 0x000fe4000001ff00 */
[----:B------:R-:W-:-:S02]  /*0780*/  CS2R R36, SRZ ;  /* 0x0000000000247805 */ /* 0x000fc4000001ff00 */
[----:B------:R-:W-:Y:S02]  /*0790*/  CS2R R38, SRZ ;  /* 0x0000000000267805 */ /* 0x000fe4000001ff00 */
[----:B------:R-:W-:Y:S01]  /*07a0*/  CS2R R32, SRZ ;  /* 0x0000000000207805 */ /* 0x000fe2000001ff00 */
[----:B------:R2:W-:Y:S01]  /*07b0*/  STL [R1+0x14], R0 ;  /* 0x0000140001007387 */ /* 0x0005e20000100800 */
[----:B------:R-:W-:Y:S02]  /*07c0*/  CS2R R34, SRZ ;  /* 0x0000000000227805 */ /* 0x000fe4000001ff00 */
[----:B------:R-:W-:Y:S02]  /*07d0*/  CS2R R28, SRZ ;  /* 0x00000000001c7805 */ /* 0x000fe4000001ff00 */
[----:B------:R-:W-:Y:S01]  /*07e0*/  CS2R R30, SRZ ;  /* 0x00000000001e7805 */ /* 0x000fe2000001ff00 */
[----:B------:R-:W-:Y:S06]  /*07f0*/  BRA `(.L_x_1) ;  /* 0x0000003c00447947 */ /* 0x000fec0003800000 */
.L_x_0:
[----:B------:R-:W-:Y:S01]  /*0800*/  IABS R31, R26 ;  /* 0x0000001a001f7213 */ /* 0x000fe20000000000 */
[----:B------:R-:W1:Y:S01]  /*0810*/  LDCU UR10, c[0x0][0x3b0] ;  /* 0x00007600ff0a77ac */ /* 0x000e620008000800 */
[----:B------:R-:W-:Y:S01]  /*0820*/  IABS R2, R27 ;  /* 0x0000001b00027213 */ /* 0x000fe20000000000 */
[----:B------:R-:W2:Y:S01]  /*0830*/  LDC R65, c[0x0][0x3a8] ;  /* 0x0000ea00ff417b82 */ /* 0x000ea20000000800 */
[----:B------:R-:W3:Y:S01]  /*0840*/  I2F.RP R3, R31 ;  /* 0x0000001f00037306 */ /* 0x000ee20000209400 */
[----:B------:R-:W-:Y:S01]  /*0850*/  LEA.HI R30, R66, R61, RZ, 0x1a ;  /* 0x0000003d421e7211 */ /* 0x000fe200078fd0ff */
[----:B------:R-:W4:Y:S01]  /*0860*/  LDCU.128 UR12, c[0x0][0x380] ;  /* 0x00007000ff0c77ac */ /* 0x000f220008000c00 */
[----:B------:R-:W-:Y:S01]  /*0870*/  ISETP.GE.AND P4, PT, R60, RZ, PT ;  /* 0x000000ff3c00720c */ /* 0x000fe20003f86270 */
[----:B------:R-:W-:Y:S01]  /*0880*/  IMAD.SHL.U32 R44, R66, 0x40, RZ ;  /* 0x00000040422c7824 */ /* 0x000fe200078e00ff */
[----:B------:R-:W-:Y:S01]  /*0890*/  ISETP.NE.AND P5, PT, R26, RZ, PT ;  /* 0x000000ff1a00720c */ /* 0x000fe20003fa5270 */
[C---:B------:R-:W-:Y:S01]  /*08a0*/  VIADD R32, R30.reuse, 0x78 ;  /* 0x000000781e207836 */ /* 0x040fe20000000000 */
[----:B------:R-:W5:Y:S01]  /*08b0*/  LDCU UR11, c[0x0][0x3a4] ;  /* 0x00007480ff0b77ac */ /* 0x000f620008000800 */
[----:B------:R-:W0:Y:S01]  /*08c0*/  I2F.RP R0, R2 ;  /* 0x0000000200007306 */ /* 0x000e220000209400 */
[C---:B------:R-:W-:Y:S01]  /*08d0*/  VIADD R34, R30.reuse, 0x68 ;  /* 0x000000681e227836 */ /* 0x040fe20000000000 */
[----:B------:R-:W-:Y:S01]  /*08e0*/  SHF.R.U32.HI R53, RZ, 0x2, R66 ;  /* 0x00000002ff357819 */ /* 0x000fe20000011642 */
[C---:B------:R-:W-:Y:S01]  /*08f0*/  VIADD R36, R30.reuse, 0x58 ;  /* 0x000000581e247836 */ /* 0x040fe20000000000 */
[----:B------:R-:W-:Y:S01]  /*0900*/  USHF.R.S32.HI UR6, URZ, 0x1f, UR4 ;  /* 0x0000001fff067899 */ /* 0x000fe20008011404 */
[----:B------:R-:W-:Y:S01]  /*0910*/  VIADD R38, R30, 0x18 ;  /* 0x000000181e267836 */ /* 0x000fe20000000000 */
[----:B------:R-:W-:Y:S01]  /*0920*/  IABS R29, R34 ;  /* 0x00000022001d7213 */ /* 0x000fe20000000000 */
[----:B------:R-:W-:Y:S01]  /*0930*/  IMAD.SHL.U32 R40, R66, 0x8, RZ ;  /* 0x0000000842287824 */ /* 0x000fe200078e00ff */
[----:B---3--:R-:W3:Y:S01]  /*0940*/  MUFU.RCP R3, R3 ;  /* 0x0000000300037308 */ /* 0x008ee20000001000 */
[----:B------:R-:W-:Y:S01]  /*0950*/  ISETP.GE.AND P6, PT, R34, RZ, PT ;  /* 0x000000ff2200720c */ /* 0x000fe20003fc6270 */
[----:B------:R-:W-:Y:S01]  /*0960*/  IMAD.SHL.U32 R42, R66, 0x2, RZ ;  /* 0x00000002422a7824 */ /* 0x000fe200078e00ff */
[----:B------:R-:W-:Y:S01]  /*0970*/  IABS R45, R38 ;  /* 0x00000026002d7213 */ /* 0x000fe20000000000 */
[----:B------:R-:W-:Y:S01]  /*0980*/  STL [R1+0x10], R44 ;  /* 0x0000102c01007387 */ /* 0x000fe20000100800 */
[----:B------:R-:W-:Y:S01]  /*0990*/  SGXT.U32 R53, R53, 0x3 ;  /* 0x000000033535781a */ /* 0x000fe20000000000 */
[----:B------:R-:W-:Y:S01]  /*09a0*/  ULEA.HI UR6, UR6, UR4, URZ, 0x6 ;  /* 0x0000000406067291 */ /* 0x000fe2000f8f30ff */
[-C--:B--2---:R-:W-:Y:S01]  /*09b0*/  IMAD R23, R23, R65.reuse, RZ ;  /* 0x0000004117177224 */ /* 0x084fe200078e02ff */
[----:B0-----:R-:W0:Y:S01]  /*09c0*/  MUFU.RCP R0, R0 ;  /* 0x0000000000007308 */ /* 0x001e220000001000 */
[-C--:B------:R-:W-:Y:S01]  /*09d0*/  IMAD R23, R22, R65.reuse, RZ ;  /* 0x0000004116177224 */ /* 0x080fe200078e02ff */
[----:B------:R-:W-:Y:S01]  /*09e0*/  LOP3.LUT R62, R40, 0x30, R42, 0x48, !PT ;  /* 0x00000030283e7812 */ /* 0x000fe200078e482a */
[-C--:B------:R-:W-:Y:S01]  /*09f0*/  IMAD R22, R21, R65.reuse, RZ ;  /* 0x0000004115167224 */ /* 0x080fe200078e02ff */
[----:B------:R-:W-:Y:S01]  /*0a00*/  STL [R1+0xc], R40 ;  /* 0x00000c2801007387 */ /* 0x000fe20000100800 */
[-C--:B------:R-:W-:Y:S01]  /*0a10*/  IMAD R21, R20, R65.reuse, RZ ;  /* 0x0000004114157224 */ /* 0x080fe200078e02ff */
[----:B------:R-:W-:Y:S01]  /*0a20*/  CS2R R56, SRZ ;  /* 0x0000000000387805 */ /* 0x000fe2000001ff00 */
[-C--:B------:R-:W-:Y:S01]  /*0a30*/  IMAD R20, R19, R65.reuse, RZ ;  /* 0x0000004113147224 */ /* 0x080fe200078e02ff */
[----:B------:R-:W-:Y:S01]  /*0a40*/  STL [R1+0x8], R42 ;  /* 0x0000082a01007387 */ /* 0x000fe20000100800 */
[----:B---3--:R-:W-:Y:S01]  /*0a50*/  VIADD R4, R3, 0xffffffe ;  /* 0x0ffffffe03047836 */ /* 0x008fe20000000000 */
[----:B------:R-:W-:Y:S01]  /*0a60*/  CS2R R58, SRZ ;  /* 0x00000000003a7805 */ /* 0x000fe2000001ff00 */
[-C--:B------:R-:W-:Y:S01]  /*0a70*/  IMAD R19, R18, R65.reuse, RZ ;  /* 0x0000004112137224 */ /* 0x080fe200078e02ff */
[----:B------:R-:W-:Y:S01]  /*0a80*/  USHF.R.S32.HI UR6, URZ, 0x6, UR6 ;  /* 0x00000006ff067899 */ /* 0x000fe20008011406 */
[----:B------:R2:W3:Y:S01]  /*0a90*/  F2I.FTZ.U32.TRUNC.NTZ R5, R4 ;  /* 0x0000000400057305 */ /* 0x0004e2000021f000 */
[----:B------:R-:W-:-:S02]  /*0aa0*/  IMAD R18, R17, R65, RZ ;  /* 0x0000004111127224 */ /* 0x000fc400078e02ff */
[-C--:B------:R-:W-:Y:S02]  /*0ab0*/  IMAD R17, R16, R65.reuse, RZ ;  /* 0x0000004110117224 */ /* 0x080fe400078e02ff */
[----:B0-----:R-:W-:Y:S01]  /*0ac0*/  VIADD R6, R0, 0xffffffe ;  /* 0x0ffffffe00067836 */ /* 0x001fe20000000000 */
[----:B------:R-:W-:Y:S01]  /*0ad0*/  SHF.R.U32.HI R0, RZ, 0x6, R66 ;  /* 0x00000006ff007819 */ /* 0x000fe20000011642 */
[-C--:B------:R-:W-:Y:S02]  /*0ae0*/  IMAD R16, R15, R65.reuse, RZ ;  /* 0x000000410f107224 */ /* 0x080fe400078e02ff */
[----:B--2---:R-:W-:Y:S01]  /*0af0*/  IMAD.MOV.U32 R4, RZ, RZ, RZ ;  /* 0x000000ffff047224 */ /* 0x004fe200078e00ff */
[----:B------:R0:W2:Y:S01]  /*0b00*/  F2I.FTZ.U32.TRUNC.NTZ R7, R6 ;  /* 0x0000000600077305 */ /* 0x0000a2000021f000 */
[-C--:B------:R-:W-:Y:S02]  /*0b10*/  IMAD R15, R14, R65.reuse, RZ ;  /* 0x000000410e0f7224 */ /* 0x080fe400078e02ff */
[----:B------:R-:W-:-:S02]  /*0b20*/  IMAD R14, R13, R65, RZ ;  /* 0x000000410d0e7224 */ /* 0x000fc400078e02ff */
[--C-:B---3--:R-:W-:Y:S02]  /*0b30*/  IMAD.MOV R8, RZ, RZ, -R5.reuse ;  /* 0x000000ffff087224 */ /* 0x108fe400078e0a05 */
[----:B------:R-:W-:Y:S02]  /*0b40*/  IMAD R13, R12, R65, RZ ;  /* 0x000000410c0d7224 */ /* 0x000fe400078e02ff */
[----:B------:R-:W-:Y:S01]  /*0b50*/  IMAD R9, R8, R31, RZ ;  /* 0x0000001f08097224 */ /* 0x000fe200078e02ff */
[----:B------:R-:W-:Y:S01]  /*0b60*/  IABS R8, R60 ;  /* 0x0000003c00087213 */ /* 0x000fe20000000000 */
[----:B0-----:R-:W-:Y:S02]  /*0b70*/  IMAD.MOV.U32 R6, RZ, RZ, RZ ;  /* 0x000000ffff067224 */ /* 0x001fe400078e00ff */
[----:B------:R-:W-:Y:S01]  /*0b80*/  IMAD.HI.U32 R5, R5, R9, R4 ;  /* 0x0000000905057227 */ /* 0x000fe200078e0004 */
[----:B------:R-:W-:-:S03]  /*0b90*/  SGXT.U32 R4, R0, 0x3 ;  /* 0x000000030004781a */ /* 0x000fc60000000000 */
[----:B--2---:R-:W-:Y:S01]  /*0ba0*/  IMAD.MOV R3, RZ, RZ, -R7 ;  /* 0x000000ffff037224 */ /* 0x004fe200078e0a07 */
[----:B------:R-:W-:Y:S01]  /*0bb0*/  LOP3.LUT R4, R61, R4, RZ, 0xfc, !PT ;  /* 0x000000043d047212 */ /* 0x000fe200078efcff */
[----:B------:R-:W-:-:S03]  /*0bc0*/  IMAD.HI.U32 R5, R5, R8, RZ ;  /* 0x0000000805057227 */ /* 0x000fc600078e00ff */
[C---:B------:R-:W-:Y:S01]  /*0bd0*/  LOP3.LUT R33, R4.reuse, 0x70, RZ, 0xfc, !PT ;  /* 0x0000007004217812 */ /* 0x040fe200078efcff */
[----:B------:R-:W-:Y:S01]  /*0be0*/  IMAD.MOV R5, RZ, RZ, -R5 ;  /* 0x000000ffff057224 */ /* 0x000fe200078e0a05 */
[C---:B------:R-:W-:Y:S01]  /*0bf0*/  LOP3.LUT R35, R4.reuse, 0x60, RZ, 0xfc, !PT ;  /* 0x0000006004237812 */ /* 0x040fe200078efcff */
[----:B------:R-:W-:Y:S01]  /*0c00*/  IMAD R3, R3, R2, RZ ;  /* 0x0000000203037224 */ /* 0x000fe200078e02ff */
[----:B------:R-:W-:Y:S01]  /*0c10*/  IABS R9, R33 ;  /* 0x0000002100097213 */ /* 0x000fe20000000000 */
[----:B------:R-:W-:Y:S01]  /*0c20*/  IMAD R8, R31, R5, R8 ;  /* 0x000000051f087224 */ /* 0x000fe200078e0208 */
[----:B------:R-:W-:Y:S01]  /*0c30*/  IABS R5, R32 ;  /* 0x0000002000057213 */ /* 0x000fe20000000000 */
[----:B------:R-:W-:Y:S01]  /*0c40*/  IMAD.HI.U32 R0, R7, R3, R6 ;  /* 0x0000000307007227 */ /* 0x000fe200078e0006 */
[----:B------:R-:W-:Y:S02]  /*0c50*/  LOP3.LUT R34, R4, 0x40, RZ, 0xfc, !PT ;  /* 0x0000004004227812 */ /* 0x000fe400078efcff */
[----:B------:R-:W-:Y:S01]  /*0c60*/  ISETP.GT.U32.AND P0, PT, R31, R8, PT ;  /* 0x000000081f00720c */ /* 0x000fe20003f04070 */
[----:B------:R-:W-:Y:S01]  /*0c70*/  IMAD.MOV.U32 R7, RZ, RZ, R5 ;  /* 0x000000ffff077224 */ /* 0x000fe200078e0005 */
[----:B------:R-:W-:Y:S01]  /*0c80*/  IABS R51, R4 ;  /* 0x0000000400337213 */ /* 0x000fe20000000000 */
[----:B------:R-:W-:-:S04]  /*0c90*/  IMAD.HI.U32 R5, R0, R9, RZ ;  /* 0x0000000900057227 */ /* 0x000fc800078e00ff */
[----:B------:R-:W-:-:S04]  /*0ca0*/  IMAD.HI.U32 R3, R0, R7, RZ ;  /* 0x0000000700037227 */ /* 0x000fc800078e00ff */
[----:B------:R-:W-:Y:S02]  /*0cb0*/  IMAD.MOV R3, RZ, RZ, -R3 ;  /* 0x000000ffff037224 */ /* 0x000fe400078e0a03 */
[----:B------:R-:W-:Y:S02]  /*0cc0*/  @!P0 IMAD.IADD R8, R8, 0x1, -R31 ;  /* 0x0000000108088824 */ /* 0x000fe400078e0a1f */
[----:B------:R-:W-:Y:S02]  /*0cd0*/  IMAD.MOV R6, RZ, RZ, -R5 ;  /* 0x000000ffff067224 */ /* 0x000fe400078e0a05 */
[----:B------:R-:W-:Y:S01]  /*0ce0*/  IMAD R5, R2, R3, R7 ;  /* 0x0000000302057224 */ /* 0x000fe200078e0207 */
[----:B------:R-:W-:Y:S01]  /*0cf0*/  ISETP.GT.U32.AND P2, PT, R31, R8, PT ;  /* 0x000000081f00720c */ /* 0x000fe20003f44070 */
[----:B------:R-:W-:-:S03]  /*0d00*/  IMAD.HI.U32 R3, R0, R29, RZ ;  /* 0x0000001d00037227 */ /* 0x000fc600078e00ff */
[C---:B------:R-:W-:Y:S01]  /*0d10*/  ISETP.GT.U32.AND P0, PT, R2.reuse, R5, PT ;  /* 0x000000050200720c */ /* 0x040fe20003f04070 */
[C---:B------:R-:W-:Y:S01]  /*0d20*/  IMAD R6, R2.reuse, R6, R9 ;  /* 0x0000000602067224 */ /* 0x040fe200078e0209 */
[----:B------:R-:W-:Y:S01]  /*0d30*/  IABS R9, R35 ;  /* 0x0000002300097213 */ /* 0x000fe20000000000 */
[----:B------:R-:W-:Y:S02]  /*0d40*/  IMAD.MOV R3, RZ, RZ, -R3 ;  /* 0x000000ffff037224 */ /* 0x000fe400078e0a03 */
[----:B------:R-:W-:Y:S01]  /*0d50*/  IMAD R12, R11, R65, RZ ;  /* 0x000000410b0c7224 */ /* 0x000fe200078e02ff */
[C---:B------:R-:W-:Y:S01]  /*0d60*/  ISETP.GT.U32.AND P1, PT, R2.reuse, R6, PT ;  /* 0x000000060200720c */ /* 0x040fe20003f24070 */
[----:B------:R-:W-:Y:S01]  /*0d70*/  IMAD R7, R2, R3, R29 ;  /* 0x0000000302077224 */ /* 0x000fe200078e021d */
[----:B------:R-:W-:Y:S01]  /*0d80*/  IABS R29, R36 ;  /* 0x00000024001d7213 */ /* 0x000fe20000000000 */
[----:B------:R-:W-:-:S04]  /*0d90*/  IMAD.HI.U32 R3, R0, R9, RZ ;  /* 0x0000000900037227 */ /* 0x000fc800078e00ff */
[----:B------:R-:W-:Y:S01]  /*0da0*/  @!P2 IMAD.IADD R8, R8, 0x1, -R31 ;  /* 0x000000010808a824 */ /* 0x000fe200078e0a1f */
[----:B------:R-:W-:Y:S01]  /*0db0*/  ISETP.GE.AND P2, PT, R32, RZ, PT ;  /* 0x000000ff2000720c */ /* 0x000fe20003f46270 */
[----:B------:R-:W-:Y:S01]  /*0dc0*/  IMAD.MOV R28, RZ, RZ, -R3 ;  /* 0x000000ffff1c7224 */ /* 0x000fe200078e0a03 */
[----:B------:R-:W-:Y:S01]  /*0dd0*/  LOP3.LUT R32, R4, 0x50, RZ, 0xfc, !PT ;  /* 0x0000005004207812 */ /* 0x000fe200078efcff */
[----:B------:R-:W-:Y:S02]  /*0de0*/  IMAD.MOV.U32 R3, RZ, RZ, R8 ;  /* 0x000000ffff037224 */ /* 0x000fe400078e0008 */
[C---:B------:R-:W-:Y:S01]  /*0df0*/  IMAD R9, R2.reuse, R28, R9 ;  /* 0x0000001c02097224 */ /* 0x040fe200078e0209 */
[----:B------:R-:W-:Y:S01]  /*0e00*/  IABS R31, R32 ;  /* 0x00000020001f7213 */ /* 0x000fe20000000000 */
[----:B------:R-:W-:Y:S01]  /*0e10*/  @!P4 IMAD.MOV R3, RZ, RZ, -R3 ;  /* 0x000000ffff03c224 */ /* 0x000fe200078e0a03 */
[----:B------:R-:W-:Y:S01]  /*0e20*/  ISETP.GT.U32.AND P4, PT, R2, R7, PT ;  /* 0x000000070200720c */ /* 0x000fe20003f84070 */
[----:B------:R-:W-:Y:S01]  /*0e30*/  IMAD.HI.U32 R8, R0, R29, RZ ;  /* 0x0000001d00087227 */ /* 0x000fe200078e00ff */
[----:B------:R-:W-:-:S02]  /*0e40*/  @!P5 LOP3.LUT R3, RZ, R26, RZ, 0x33, !PT ;  /* 0x0000001aff03d212 */ /* 0x000fc400078e33ff */
[C---:B------:R-:W-:Y:S01]  /*0e50*/  ISETP.GT.U32.AND P5, PT, R2.reuse, R9, PT ;  /* 0x000000090200720c */ /* 0x040fe20003fa4070 */
[----:B------:R-:W-:Y:S02]  /*0e60*/  IMAD.MOV R26, RZ, RZ, -R8 ;  /* 0x000000ffff1a7224 */ /* 0x000fe400078e0a08 */
[--C-:B------:R-:W-:Y:S02]  /*0e70*/  @!P0 IMAD.IADD R5, R5, 0x1, -R2.reuse ;  /* 0x0000000105058824 */ /* 0x100fe400078e0a02 */
[----:B------:R-:W-:Y:S02]  /*0e80*/  IMAD R29, R2, R26, R29 ;  /* 0x0000001a021d7224 */ /* 0x000fe400078e021d */
[--C-:B------:R-:W-:Y:S01]  /*0e90*/  @!P1 IMAD.IADD R6, R6, 0x1, -R2.reuse ;  /* 0x0000000106069824 */ /* 0x100fe200078e0a02 */
[----:B------:R-:W-:Y:S01]  /*0ea0*/  ISETP.GT.U32.AND P3, PT, R2, R5, PT ;  /* 0x000000050200720c */ /* 0x000fe20003f64070 */
[--C-:B------:R-:W-:Y:S01]  /*0eb0*/  @!P4 IMAD.IADD R7, R7, 0x1, -R2.reuse ;  /* 0x000000010707c824 */ /* 0x100fe200078e0a02 */
[----:B------:R-:W-:Y:S01]  /*0ec0*/  ISETP.GE.AND P1, PT, R36, RZ, PT ;  /* 0x000000ff2400720c */ /* 0x000fe20003f26270 */
[----:B------:R-:W-:Y:S01]  /*0ed0*/  VIADD R8, R30, 0x48 ;  /* 0x000000481e087836 */ /* 0x000fe20000000000 */
[C---:B------:R-:W-:Y:S01]  /*0ee0*/  ISETP.GT.U32.AND P0, PT, R2.reuse, R6, PT ;  /* 0x000000060200720c */ /* 0x040fe20003f04070 */
[--C-:B------:R-:W-:Y:S01]  /*0ef0*/  @!P5 IMAD.IADD R9, R9, 0x1, -R2.reuse ;  /* 0x000000010909d824 */ /* 0x100fe200078e0a02 */
[----:B------:R-:W-:Y:S01]  /*0f00*/  ISETP.GT.U32.AND P5, PT, R2, R7, PT ;  /* 0x000000070200720c */ /* 0x000fe20003fa4070 */
[----:B------:R-:W-:Y:S01]  /*0f10*/  VIADD R26, R30, 0x38 ;  /* 0x000000381e1a7836 */ /* 0x000fe20000000000 */
[----:B------:R-:W-:Y:S01]  /*0f20*/  ISETP.GE.AND P4, PT, R8, RZ, PT ;  /* 0x000000ff0800720c */ /* 0x000fe20003f86270 */
[-C--:B------:R-:W-:Y:S01]  /*0f30*/  IMAD R11, R10, R65.reuse, RZ ;  /* 0x000000410a0b7224 */ /* 0x080fe200078e02ff */
[----:B------:R-:W-:Y:S01]  /*0f40*/  LOP3.LUT R36, R4, 0x20, RZ, 0xfc, !PT ;  /* 0x0000002004247812 */ /* 0x000fe200078efcff */
[-C--:B------:R-:W-:Y:S01]  /*0f50*/  IMAD R25, R25, R65.reuse, RZ ;  /* 0x0000004119197224 */ /* 0x080fe200078e02ff */
[----:B------:R-:W-:Y:S01]  /*0f60*/  IABS R37, R26 ;  /* 0x0000001a00257213 */ /* 0x000fe20000000000 */
[----:B------:R-:W-:Y:S01]  /*0f70*/  @!P3 IMAD.IADD R5, R5, 0x1, -R2 ;  /* 0x000000010505b824 */ /* 0x000fe200078e0a02 */
[----:B------:R-:W-:Y:S01]  /*0f80*/  ISETP.GE.AND P3, PT, R33, RZ, PT ;  /* 0x000000ff2100720c */ /* 0x000fe20003f66270 */
[----:B------:R-:W-:Y:S01]  /*0f90*/  IMAD R24, R24, R65, RZ ;  /* 0x0000004118187224 */ /* 0x000fe200078e02ff */
[----:B------:R-:W-:Y:S01]  /*0fa0*/  IABS R33, R8 ;  /* 0x0000000800217213 */ /* 0x000fe20000000000 */
[----:B------:R-:W-:Y:S01]  /*0fb0*/  IMAD.HI.U32 R8, R0, R31, RZ ;  /* 0x0000001f00087227 */ /* 0x000fe200078e00ff */
[----:B------:R-:W-:-:S03]  /*0fc0*/  IABS R43, R36 ;  /* 0x00000024002b7213 */ /* 0x000fc60000000000 */
[----:B------:R-:W-:Y:S01]  /*0fd0*/  @!P5 IMAD.IADD R7, R7, 0x1, -R2 ;  /* 0x000000010707d824 */ /* 0x000fe200078e0a02 */
[C---:B------:R-:W-:Y:S01]  /*0fe0*/  ISETP.GT.U32.AND P5, PT, R2.reuse, R29, PT ;  /* 0x0000001d0200720c */ /* 0x040fe20003fa4070 */
[----:B------:R-:W-:Y:S01]  /*0ff0*/  @!P2 IMAD.MOV R5, RZ, RZ, -R5 ;  /* 0x000000ffff05a224 */ /* 0x000fe200078e0a05 */
[----:B------:R-:W-:Y:S01]  /*1000*/  ISETP.GT.U32.AND P2, PT, R2, R9, PT ;  /* 0x000000090200720c */ /* 0x000fe20003f44070 */
[----:B------:R-:W-:Y:S02]  /*1010*/  IMAD.MOV R28, RZ, RZ, -R8 ;  /* 0x000000ffff1c7224 */ /* 0x000fe400078e0a08 */
[----:B------:R-:W-:-:S04]  /*1020*/  IMAD.HI.U32 R8, R0, R33, RZ ;  /* 0x0000002100087227 */ /* 0x000fc800078e00ff */
[--C-:B------:R-:W-:Y:S01]  /*1030*/  @!P0 IMAD.IADD R6, R6, 0x1, -R2.reuse ;  /* 0x0000000106068824 */ /* 0x100fe200078e0a02 */
[----:B------:R-:W-:Y:S01]  /*1040*/  ISETP.GE.AND P0, PT, R35, RZ, PT ;  /* 0x000000ff2300720c */ /* 0x000fe20003f06270 */
[C---:B------:R-:W-:Y:S01]  /*1050*/  IMAD R31, R2.reuse, R28, R31 ;  /* 0x0000001c021f7224 */ /* 0x040fe200078e021f */
[----:B------:R-:W-:Y:S01]  /*1060*/  IABS R35, R34 ;  /* 0x0000002200237213 */ /* 0x000fe20000000000 */
[----:B------:R-:W-:Y:S02]  /*1070*/  @!P5 IMAD.IADD R29, R29, 0x1, -R2 ;  /* 0x000000011d1dd824 */ /* 0x000fe400078e0a02 */
[----:B------:R-:W-:Y:S02]  /*1080*/  IMAD.MOV R8, RZ, RZ, -R8 ;  /* 0x000000ffff087224 */ /* 0x000fe400078e0a08 */
[----:B------:R-:W-:Y:S01]  /*1090*/  @!P3 IMAD.MOV R6, RZ, RZ, -R6 ;  /* 0x000000ffff06b224 */ /* 0x000fe200078e0a06 */
[C---:B------:R-:W-:Y:S01]  /*10a0*/  ISETP.GT.U32.AND P5, PT, R2.reuse, R29, PT ;  /* 0x0000001d0200720c */ /* 0x040fe20003fa4070 */
[----:B------:R-:W-:Y:S01]  /*10b0*/  IMAD R33, R2, R8, R33 ;  /* 0x0000000802217224 */ /* 0x000fe200078e0221 */
[----:B------:R-:W-:Y:S01]  /*10c0*/  ISETP.GE.AND P3, PT, R26, RZ, PT ;  /* 0x000000ff1a00720c */ /* 0x000fe20003f66270 */
[----:B------:R-:W-:Y:S01]  /*10d0*/  @!P6 IMAD.MOV R7, RZ, RZ, -R7 ;  /* 0x000000ffff07e224 */ /* 0x000fe200078e0a07 */
[----:B------:R-:W-:Y:S01]  /*10e0*/  ISETP.GT.U32.AND P6, PT, R2, R31, PT ;  /* 0x0000001f0200720c */ /* 0x000fe20003fc4070 */
[----:B------:R-:W-:-:S04]  /*10f0*/  IMAD.HI.U32 R26, R0, R35, RZ ;  /* 0x00000023001a7227 */ /* 0x000fc800078e00ff */
[----:B------:R-:W-:Y:S01]  /*1100*/  @!P2 IMAD.IADD R9, R9, 0x1, -R2 ;  /* 0x000000010909a824 */ /* 0x000fe200078e0a02 */
[----:B------:R-:W-:Y:S01]  /*1110*/  ISETP.GE.AND P2, PT, R32, RZ, PT ;  /* 0x000000ff2000720c */ /* 0x000fe20003f46270 */
[----:B------:R-:W-:Y:S01]  /*1120*/  IMAD.MOV R26, RZ, RZ, -R26 ;  /* 0x000000ffff1a7224 */ /* 0x000fe200078e0a1a */
[----:B------:R-:W-:Y:S01]  /*1130*/  LOP3.LUT R32, R4, 0x30, RZ, 0xfc, !PT ;  /* 0x0000003004207812 */ /* 0x000fe200078efcff */
[--C-:B------:R-:W-:Y:S01]  /*1140*/  @!P5 IMAD.IADD R29, R29, 0x1, -R2.reuse ;  /* 0x000000011d1dd824 */ /* 0x100fe200078e0a02 */
[C---:B------:R-:W-:Y:S01]  /*1150*/  ISETP.GT.U32.AND P5, PT, R2.reuse, R33, PT ;  /* 0x000000210200720c */ /* 0x040fe20003fa4070 */
[----:B------:R-:W-:Y:S01]  /*1160*/  IMAD R35, R2, R26, R35 ;  /* 0x0000001a02237224 */ /* 0x000fe200078e0223 */
[----:B------:R-:W-:Y:S01]  /*1170*/  IABS R39, R32 ;  /* 0x0000002000277213 */ /* 0x000fe20000000000 */
[----:B------:R-:W-:Y:S02]  /*1180*/  @!P6 IMAD.IADD R31, R31, 0x1, -R2 ;  /* 0x000000011f1fe824 */ /* 0x000fe400078e0a02 */
[----:B------:R-:W-:Y:S01]  /*1190*/  VIADD R26, R30, 0x28 ;  /* 0x000000281e1a7836 */ /* 0x000fe20000000000 */
[----:B------:R-:W-:Y:S01]  /*11a0*/  ISETP.GT.U32.AND P6, PT, R2, R35, PT ;  /* 0x000000230200720c */ /* 0x000fe20003fc4070 */
[----:B------:R-:W-:-:S02]  /*11b0*/  IMAD.MOV.U32 R8, RZ, RZ, R9 ;  /* 0x000000ffff087224 */ /* 0x000fc400078e0009 */
[----:B------:R-:W-:Y:S01]  /*11c0*/  IMAD.HI.U32 R9, R0, R39, RZ ;  /* 0x0000002700097227 */ /* 0x000fe200078e00ff */
[----:B------:R-:W-:-:S03]  /*11d0*/  IABS R41, R26 ;  /* 0x0000001a00297213 */ /* 0x000fc60000000000 */
[----:B------:R-:W-:Y:S01]  /*11e0*/  @!P5 IMAD.IADD R33, R33, 0x1, -R2 ;  /* 0x000000012121d824 */ /* 0x000fe200078e0a02 */
[----:B------:R-:W-:Y:S01]  /*11f0*/  ISETP.GT.U32.AND P5, PT, R2, R31, PT ;  /* 0x0000001f0200720c */ /* 0x000fe20003fa4070 */
[----:B------:R-:W-:-:S04]  /*1200*/  IMAD.HI.U32 R28, R0, R37, RZ ;  /* 0x00000025001c7227 */ /* 0x000fc800078e00ff */
[----:B------:R-:W-:Y:S02]  /*1210*/  IMAD.MOV R9, RZ, RZ, -R9 ;  /* 0x000000ffff097224 */ /* 0x000fe400078e0a09 */
[----:B------:R-:W-:Y:S02]  /*1220*/  IMAD.MOV R28, RZ, RZ, -R28 ;  /* 0x000000ffff1c7224 */ /* 0x000fe400078e0a1c */
[----:B------:R-:W-:Y:S02]  /*1230*/  IMAD R39, R2, R9, R39 ;  /* 0x0000000902277224 */ /* 0x000fe400078e0227 */
[----:B------:R-:W-:-:S04]  /*1240*/  IMAD.HI.U32 R9, R0, R41, RZ ;  /* 0x0000002900097227 */ /* 0x000fc800078e00ff */
[C---:B------:R-:W-:Y:S02]  /*1250*/  IMAD R37, R2.reuse, R28, R37 ;  /* 0x0000001c02257224 */ /* 0x040fe400078e0225 */
[--C-:B------:R-:W-:Y:S02]  /*1260*/  @!P6 IMAD.IADD R35, R35, 0x1, -R2.reuse ;  /* 0x000000012323e824 */ /* 0x100fe400078e0a02 */
[----:B------:R-:W-:Y:S02]  /*1270*/  IMAD.MOV R9, RZ, RZ, -R9 ;  /* 0x000000ffff097224 */ /* 0x000fe400078e0a09 */
[----:B------:R-:W-:Y:S01]  /*1280*/  @!P5 IMAD.IADD R31, R31, 0x1, -R2 ;  /* 0x000000011f1fd824 */ /* 0x000fe200078e0a02 */
[C---:B------:R-:W-:Y:S01]  /*1290*/  ISETP.GT.U32.AND P6, PT, R2.reuse, R35, PT ;  /* 0x000000230200720c */ /* 0x040fe20003fc4070 */
[C---:B------:R-:W-:Y:S01]  /*12a0*/  IMAD R41, R2.reuse, R9, R41 ;  /* 0x0000000902297224 */ /* 0x040fe200078e0229 */
[----:B------:R-:W-:Y:S01]  /*12b0*/  ISETP.GT.U32.AND P5, PT, R2, R37, PT ;  /* 0x000000250200720c */ /* 0x000fe20003fa4070 */
[----:B------:R-:W-:-:S04]  /*12c0*/  IMAD.HI.U32 R9, R0, R43, RZ ;  /* 0x0000002b00097227 */ /* 0x000fc800078e00ff */
[----:B------:R-:W-:Y:S01]  /*12d0*/  @!P2 IMAD.MOV R31, RZ, RZ, -R31 ;  /* 0x000000ffff1fa224 */ /* 0x000fe200078e0a1f */
[----:B------:R-:W-:Y:S01]  /*12e0*/  ISETP.GT.U32.AND P2, PT, R2, R39, PT ;  /* 0x000000270200720c */ /* 0x000fe20003f44070 */
[----:B------:R-:W-:Y:S02]  /*12f0*/  VIADD R28, R30, 0x8 ;  /* 0x000000081e1c7836 */ /* 0x000fe40000000000 */
[----:B------:R-:W-:Y:S02]  /*1300*/  IMAD.MOV R30, RZ, RZ, -R9 ;  /* 0x000000ffff1e7224 */ /* 0x000fe400078e0a09 */
[----:B------:R-:W-:Y:S01]  /*1310*/  @!P0 IMAD.MOV R8, RZ, RZ, -R8 ;  /* 0x000000ffff088224 */ /* 0x000fe200078e0a08 */
[----:B------:R-:W-:Y:S01]  /*1320*/  ISETP.GE.AND P0, PT, R26, RZ, PT ;  /* 0x000000ff1a00720c */ /* 0x000fe20003f06270 */
[C---:B------:R-:W-:Y:S01]  /*1330*/  IMAD R43, R2.reuse, R30, R43 ;  /* 0x0000001e022b7224 */ /* 0x040fe200078e022b */
[----:B------:R-:W-:Y:S01]  /*1340*/  IABS R49, R28 ;  /* 0x0000001c00317213 */ /* 0x000fe20000000000 */
[----:B------:R-:W-:Y:S01]  /*1350*/  @!P1 IMAD.MOV R29, RZ, RZ, -R29 ;  /* 0x000000ffff1d9224 */ /* 0x000fe200078e0a1d */
[C---:B------:R-:W-:Y:S01]  /*1360*/  ISETP.GT.U32.AND P1, PT, R2.reuse, R33, PT ;  /* 0x000000210200720c */ /* 0x040fe20003f24070 */
[--C-:B------:R-:W-:Y:S01]  /*1370*/  @!P6 IMAD.IADD R35, R35, 0x1, -R2.reuse ;  /* 0x000000012323e824 */ /* 0x100fe200078e0a02 */
[----:B------:R-:W-:Y:S01]  /*1380*/  ISETP.GT.U32.AND P6, PT, R2, R43, PT ;  /* 0x0000002b0200720c */ /* 0x000fe20003fc4070 */
[----:B------:R-:W-:Y:S01]  /*1390*/  @!P5 IMAD.IADD R37, R37, 0x1, -R2 ;  /* 0x000000012525d824 */ /* 0x000fe200078e0a02 */
[----:B------:R-:W-:Y:S01]  /*13a0*/  ISETP.GE.AND P5, PT, R34, RZ, PT ;  /* 0x000000ff2200720c */ /* 0x000fe20003fa6270 */
[----:B------:R-:W-:Y:S01]  /*13b0*/  IMAD.HI.U32 R26, R0, R45, RZ ;  /* 0x0000002d001a7227 */ /* 0x000fe200078e00ff */
[----:B------:R-:W-:-:S03]  /*13c0*/  LOP3.LUT R30, R4, 0x10, RZ, 0xfc, !PT ;  /* 0x00000010041e7812 */ /* 0x000fc600078efcff */
[----:B------:R-:W-:Y:S01]  /*13d0*/  @!P2 IMAD.IADD R39, R39, 0x1, -R2 ;  /* 0x000000012727a824 */ /* 0x000fe200078e0a02 */
[----:B------:R-:W-:Y:S01]  /*13e0*/  ISETP.GT.U32.AND P2, PT, R2, R37, PT ;  /* 0x000000250200720c */ /* 0x000fe20003f44070 */
[----:B------:R-:W-:Y:S01]  /*13f0*/  IMAD.HI.U32 R9, R0, R49, RZ ;  /* 0x0000003100097227 */ /* 0x000fe200078e00ff */
[----:B------:R-:W-:-:S03]  /*1400*/  IABS R47, R30 ;  /* 0x0000001e002f7213 */ /* 0x000fc60000000000 */
[----:B------:R-:W-:Y:S02]  /*1410*/  IMAD.MOV R26, RZ, RZ, -R26 ;  /* 0x000000ffff1a7224 */ /* 0x000fe400078e0a1a */
[----:B------:R-:W-:Y:S02]  /*1420*/  IMAD.MOV R9, RZ, RZ, -R9 ;  /* 0x000000ffff097224 */ /* 0x000fe400078e0a09 */
[C---:B------:R-:W-:Y:S02]  /*1430*/  IMAD R45, R2.reuse, R26, R45 ;  /* 0x0000001a022d7224 */ /* 0x040fe400078e022d */
[--C-:B------:R-:W-:Y:S01]  /*1440*/  @!P1 IMAD.IADD R33, R33, 0x1, -R2.reuse ;  /* 0x0000000121219824 */ /* 0x100fe200078e0a02 */
[C---:B------:R-:W-:Y:S01]  /*1450*/  ISETP.GT.U32.AND P1, PT, R2.reuse, R41, PT ;  /* 0x000000290200720c */ /* 0x040fe20003f24070 */
[----:B------:R-:W-:Y:S02]  /*1460*/  IMAD R49, R2, R9, R49 ;  /* 0x0000000902317224 */ /* 0x000fe400078e0231 */
[----:B------:R-:W-:-:S02]  /*1470*/  @!P6 IMAD.IADD R43, R43, 0x1, -R2 ;  /* 0x000000012b2be824 */ /* 0x000fc400078e0a02 */
[----:B------:R-:W-:Y:S01]  /*1480*/  @!P5 IMAD.MOV R35, RZ, RZ, -R35 ;  /* 0x000000ffff23d224 */ /* 0x000fe200078e0a23 */
[----:B------:R-:W-:Y:S01]  /*1490*/  ISETP.GT.U32.AND P5, PT, R2, R45, PT ;  /* 0x0000002d0200720c */ /* 0x000fe20003fa4070 */
[----:B------:R-:W-:-:S04]  /*14a0*/  IMAD.HI.U32 R9, R0, R51, RZ ;  /* 0x0000003300097227 */ /* 0x000fc800078e00ff */
[----:B------:R-:W-:Y:S01]  /*14b0*/  @!P4 IMAD.MOV R33, RZ, RZ, -R33 ;  /* 0x000000ffff21c224 */ /* 0x000fe200078e0a21 */
[C---:B------:R-:W-:Y:S01]  /*14c0*/  ISETP.GT.U32.AND P4, PT, R2.reuse, R43, PT ;  /* 0x0000002b0200720c */ /* 0x040fe20003f84070 */
[----:B------:R-:W-:Y:S01]  /*14d0*/  @!P2 IMAD.IADD R37, R37, 0x1, -R2 ;  /* 0x000000012525a824 */ /* 0x000fe200078e0a02 */
[----:B------:R-:W-:Y:S01]  /*14e0*/  ISETP.GT.U32.AND P2, PT, R2, R49, PT ;  /* 0x000000310200720c */ /* 0x000fe20003f44070 */
[----:B------:R-:W-:-:S04]  /*14f0*/  IMAD.HI.U32 R0, R0, R47, RZ ;  /* 0x0000002f00007227 */ /* 0x000fc800078e00ff */
[----:B------:R-:W-:Y:S02]  /*1500*/  IMAD.MOV R9, RZ, RZ, -R9 ;  /* 0x000000ffff097224 */ /* 0x000fe400078e0a09 */
[----:B------:R-:W-:Y:S02]  /*1510*/  IMAD.MOV R0, RZ, RZ, -R0 ;  /* 0x000000ffff007224 */ /* 0x000fe400078e0a00 */
[----:B------:R-:W-:Y:S01]  /*1520*/  IMAD R51, R2, R9, R51 ;  /* 0x0000000902337224 */ /* 0x000fe200078e0233 */
[----:B------:R-:W-:Y:S01]  /*1530*/  LOP3.LUT R9, R66, 0x180, RZ, 0xc0, !PT ;  /* 0x0000018042097812 */ /* 0x000fe200078ec0ff */
[--C-:B------:R-:W-:Y:S01]  /*1540*/  @!P1 IMAD.IADD R41, R41, 0x1, -R2.reuse ;  /* 0x0000000129299824 */ /* 0x100fe200078e0a02 */
[C---:B------:R-:W-:Y:S01]  /*1550*/  ISETP.GT.U32.AND P1, PT, R2.reuse, R39, PT ;  /* 0x000000270200720c */ /* 0x040fe20003f24070 */
[----:B------:R-:W-:Y:S01]  /*1560*/  IMAD R47, R2, R0, R47 ;  /* 0x00000000022f7224 */ /* 0x000fe200078e022f */
[----:B------:R-:W-:Y:S01]  /*1570*/  LOP3.LUT R0, R66, 0x3, RZ, 0xc0, !PT ;  /* 0x0000000342007812 */ /* 0x000fe200078ec0ff */
[--C-:B------:R-:W-:Y:S01]  /*1580*/  @!P5 IMAD.IADD R45, R45, 0x1, -R2.reuse ;  /* 0x000000012d2dd824 */ /* 0x100fe200078e0a02 */
[----:B------:R-:W-:Y:S01]  /*1590*/  ISETP.GT.U32.AND P5, PT, R2, R51, PT ;  /* 0x000000330200720c */ /* 0x000fe20003fa4070 */
[--C-:B------:R-:W-:Y:S01]  /*15a0*/  @!P4 IMAD.IADD R43, R43, 0x1, -R2.reuse ;  /* 0x000000012b2bc824 */ /* 0x100fe200078e0a02 */
[----:B------:R-:W-:Y:S01]  /*15b0*/  ISETP.GE.AND P4, PT, R32, RZ, PT ;  /* 0x000000ff2000720c */ /* 0x000fe20003f86270 */
[--C-:B------:R-:W-:Y:S01]  /*15c0*/  @!P2 IMAD.IADD R49, R49, 0x1, -R2.reuse ;  /* 0x000000013131a824 */ /* 0x100fe200078e0a02 */
[C---:B------:R-:W-:Y:S01]  /*15d0*/  ISETP.GT.U32.AND P2, PT, R2.reuse, R47, PT ;  /* 0x0000002f0200720c */ /* 0x040fe20003f44070 */
[----:B------:R-:W-:Y:S01]  /*15e0*/  @!P3 IMAD.MOV R37, RZ, RZ, -R37 ;  /* 0x000000ffff25b224 */ /* 0x000fe200078e0a25 */
[----:B------:R-:W-:Y:S01]  /*15f0*/  ISETP.GT.U32.AND P6, PT, R2, R41, PT ;  /* 0x000000290200720c */ /* 0x000fe20003fc4070 */
[----:B------:R-:W-:Y:S01]  /*1600*/  IMAD.SHL.U32 R26, R66, 0x10, RZ ;  /* 0x00000010421a7824 */ /* 0x000fe200078e00ff */
[----:B------:R-:W-:Y:S01]  /*1610*/  SHF.R.U32.HI R64, RZ, 0x4, R9 ;  /* 0x00000004ff407819 */ /* 0x000fe20000011609 */
[--C-:B------:R-:W-:Y:S01]  /*1620*/  @!P1 IMAD.IADD R39, R39, 0x1, -R2.reuse ;  /* 0x0000000127279824 */ /* 0x100fe200078e0a02 */
[----:B------:R-:W-:Y:S01]  /*1630*/  ISETP.GE.AND P1, PT, R38, RZ, PT ;  /* 0x000000ff2600720c */ /* 0x000fe20003f26270 */
[----:B------:R-:W-:Y:S01]  /*1640*/  IMAD R0, R0, 0x220, RZ ;  /* 0x0000022000007824 */ /* 0x000fe200078e02ff */
[----:B------:R-:W-:Y:S01]  /*1650*/  LOP3.LUT R55, R26, 0x600, RZ, 0xc0, !PT ;  /* 0x000006001a377812 */ /* 0x000fe200078ec0ff */
[--C-:B------:R-:W-:Y:S01]  /*1660*/  @!P5 IMAD.IADD R51, R51, 0x1, -R2.reuse ;  /* 0x000000013333d824 */ /* 0x100fe200078e0a02 */
[C---:B------:R-:W-:Y:S01]  /*1670*/  ISETP.GT.U32.AND P5, PT, R2.reuse, R45, PT ;  /* 0x0000002d0200720c */ /* 0x040fe20003fa4070 */
[----:B------:R-:W-:Y:S01]  /*1680*/  @!P4 IMAD.MOV R39, RZ, RZ, -R39 ;  /* 0x000000ffff27c224 */ /* 0x000fe200078e0a27 */
[----:B------:R-:W-:Y:S01]  /*1690*/  SHF.R.U32.HI R26, RZ, 0x3, R9 ;  /* 0x00000003ff1a7819 */ /* 0x000fe20000011609 */
[--C-:B------:R-:W-:Y:S01]  /*16a0*/  @!P2 IMAD.IADD R47, R47, 0x1, -R2.reuse ;  /* 0x000000012f2fa824 */ /* 0x100fe200078e0a02 */
[C---:B------:R-:W-:Y:S01]  /*16b0*/  ISETP.GT.U32.AND P2, PT, R2.reuse, R49, PT ;  /* 0x000000310200720c */ /* 0x040fe20003f44070 */
[----:B------:R-:W-:Y:S01]  /*16c0*/  @!P6 IMAD.IADD R41, R41, 0x1, -R2 ;  /* 0x000000012929e824 */ /* 0x000fe200078e0a02 */
[----:B------:R-:W-:-:S02]  /*16d0*/  ISETP.GT.U32.AND P4, PT, R2, R51, PT ;  /* 0x000000330200720c */ /* 0x000fc40003f84070 */
[----:B------:R-:W-:Y:S01]  /*16e0*/  ISETP.GT.U32.AND P3, PT, R2, R47, PT ;  /* 0x0000002f0200720c */ /* 0x000fe20003f64070 */
[----:B------:R-:W-:Y:S01]  /*16f0*/  @!P0 IMAD.MOV R41, RZ, RZ, -R41 ;  /* 0x000000ffff298224 */ /* 0x000fe200078e0a29 */
[----:B------:R-:W-:Y:S02]  /*1700*/  ISETP.GE.AND P6, PT, R28, RZ, PT ;  /* 0x000000ff1c00720c */ /* 0x000fe40003fc6270 */
[----:B------:R-:W-:Y:S01]  /*1710*/  LOP3.LUT R28, R44, 0x1c0, RZ, 0xc0, !PT ;  /* 0x000001c02c1c7812 */ /* 0x000fe200078ec0ff */
[----:B------:R-:W-:Y:S01]  /*1720*/  @!P5 IMAD.IADD R45, R45, 0x1, -R2 ;  /* 0x000000012d2dd824 */ /* 0x000fe200078e0a02 */
[----:B------:R-:W-:Y:S02]  /*1730*/  ISETP.GE.AND P5, PT, R4, RZ, PT ;  /* 0x000000ff0400720c */ /* 0x000fe40003fa6270 */
[----:B------:R-:W-:Y:S01]  /*1740*/  IADD3 R55, PT, PT, R55, UR5, R28 ;  /* 0x0000000537377c10 */ /* 0x000fe2000fffe01c */
[--C-:B------:R-:W-:Y:S01]  /*1750*/  @!P2 IMAD.IADD R49, R49, 0x1, -R2.reuse ;  /* 0x000000013131a824 */ /* 0x100fe200078e0a02 */
[----:B------:R-:W-:Y:S01]  /*1760*/  ISETP.GE.AND P2, PT, R36, RZ, PT ;  /* 0x000000ff2400720c */ /* 0x000fe20003f46270 */
[--C-:B------:R-:W-:Y:S01]  /*1770*/  @!P4 IMAD.IADD R51, R51, 0x1, -R2.reuse ;  /* 0x000000013333c824 */ /* 0x100fe200078e0a02 */
[----:B------:R-:W-:Y:S01]  /*1780*/  ISETP.GE.AND P4, PT, R30, RZ, PT ;  /* 0x000000ff1e00720c */ /* 0x000fe20003f86270 */
[----:B------:R-:W-:Y:S01]  /*1790*/  @!P3 IMAD.IADD R47, R47, 0x1, -R2 ;  /* 0x000000012f2fb824 */ /* 0x000fe200078e0a02 */
[----:B------:R-:W-:Y:S01]  /*17a0*/  ISETP.NE.AND P3, PT, R27, RZ, PT ;  /* 0x000000ff1b00720c */ /* 0x000fe20003f65270 */
[----:B------:R-:W-:Y:S01]  /*17b0*/  @!P1 IMAD.MOV R45, RZ, RZ, -R45 ;  /* 0x000000ffff2d9224 */ /* 0x000fe200078e0a2d */
[----:B------:R-:W-:Y:S01]  /*17c0*/  LOP3.LUT R27, RZ, R27, RZ, 0x33, !PT ;  /* 0x0000001bff1b7212 */ /* 0x000fe200078e33ff */
[----:B------:R-:W-:Y:S01]  /*17d0*/  @!P6 IMAD.MOV R49, RZ, RZ, -R49 ;  /* 0x000000ffff31e224 */ /* 0x000fe200078e0a31 */
[----:B------:R-:W-:Y:S01]  /*17e0*/  LOP3.LUT R10, R64, 0x1ff, R66, 0x78, !PT ;  /* 0x000001ff400a7812 */ /* 0x000fe200078e7842 */
[----:B------:R-:W-:Y:S01]  /*17f0*/  @!P5 IMAD.MOV R51, RZ, RZ, -R51 ;  /* 0x000000ffff33d224 */ /* 0x000fe200078e0a33 */
[----:B------:R-:W-:Y:S01]  /*1800*/  SEL R6, R27, R6, !P3 ;  /* 0x000000061b067207 */ /* 0x000fe20005800000 */
[----:B-----5:R-:W-:Y:S01]  /*1810*/  IMAD R28, R3, UR11, RZ ;  /* 0x0000000b031c7c24 */ /* 0x020fe2000f8e02ff */
[C---:B------:R-:W-:Y:S01]  /*1820*/  SEL R37, R27.reuse, R37, !P3 ;  /* 0x000000251b257207 */ /* 0x040fe20005800000 */
[----:B------:R-:W-:Y:S01]  /*1830*/  @!P2 IMAD.MOV R43, RZ, RZ, -R43 ;  /* 0x000000ffff2ba224 */ /* 0x000fe200078e0a2b */
[C---:B------:R-:W-:Y:S01]  /*1840*/  SEL R5, R27.reuse, R5, !P3 ;  /* 0x000000051b057207 */ /* 0x040fe20005800000 */
[----:B------:R-:W-:Y:S01]  /*1850*/  @!P4 IMAD.MOV R47, RZ, RZ, -R47 ;  /* 0x000000ffff2fc224 */ /* 0x000fe200078e0a2f */
[C---:B------:R-:W-:Y:S01]  /*1860*/  SEL R7, R27.reuse, R7, !P3 ;  /* 0x000000071b077207 */ /* 0x040fe20005800000 */
[----:B-1----:R-:W-:Y:S01]  /*1870*/  IMAD R6, R6, UR10, RZ ;  /* 0x0000000a06067c24 */ /* 0x002fe2000f8e02ff */
[----:B------:R-:W-:Y:S01]  /*1880*/  SEL R8, R27, R8, !P3 ;  /* 0x000000081b087207 */ /* 0x000fe20005800000 */
[----:B------:R-:W-:Y:S01]  /*1890*/  IMAD R37, R37, UR10, RZ ;  /* 0x0000000a25257c24 */ /* 0x000fe2000f8e02ff */
[----:B------:R-:W-:Y:S01]  /*18a0*/  SEL R29, R27, R29, !P3 ;  /* 0x0000001d1b1d7207 */ /* 0x000fe20005800000 */
[----:B------:R-:W-:Y:S01]  /*18b0*/  IMAD R5, R5, UR10, RZ ;  /* 0x0000000a05057c24 */ /* 0x000fe2000f8e02ff */
[----:B------:R-:W-:Y:S01]  /*18c0*/  SEL R31, R27, R31, !P3 ;  /* 0x0000001f1b1f7207 */ /* 0x000fe20005800000 */
[----:B------:R-:W-:Y:S01]  /*18d0*/  IMAD R7, R7, UR10, RZ ;  /* 0x0000000a07077c24 */ /* 0x000fe2000f8e02ff */
[C---:B------:R-:W-:Y:S01]  /*18e0*/  SEL R33, R27.reuse, R33, !P3 ;  /* 0x000000211b217207 */ /* 0x040fe20005800000 */
[----:B------:R-:W-:Y:S01]  /*18f0*/  IMAD R8, R8, UR10, RZ ;  /* 0x0000000a08087c24 */ /* 0x000fe2000f8e02ff */
[----:B------:R-:W-:Y:S01]  /*1900*/  SEL R35, R27, R35, !P3 ;  /* 0x000000231b237207 */ /* 0x000fe20005800000 */
        /* <DEDUP_REMOVED lines=15> */
[----:B------:R-:W-:Y:S01]  /*1a00*/  SHF.R.S32.HI R69, RZ, 0x1f, R6 ;  /* 0x0000001fff457819 */ /* 0x000fe20000011406 */
[----:B------:R-:W-:Y:S01]  /*1a10*/  IMAD R49, R49, UR10, RZ ;  /* 0x0000000a31317c24 */ /* 0x000fe2000f8e02ff */
[----:B----4-:R-:W-:Y:S01]  /*1a20*/  IADD3 R70, P2, PT, R6, UR14, RZ ;  /* 0x0000000e06467c10 */ /* 0x010fe2000ff5e0ff */
[----:B------:R-:W-:Y:S01]  /*1a30*/  IMAD R47, R47, UR10, RZ ;  /* 0x0000000a2f2f7c24 */ /* 0x000fe2000f8e02ff */
[----:B------:R-:W-:Y:S01]  /*1a40*/  SHF.R.S32.HI R99, RZ, 0x1f, R37 ;  /* 0x0000001fff637819 */ /* 0x000fe20000011425 */
[----:B------:R-:W-:Y:S01]  /*1a50*/  IMAD R27, R27, UR10, RZ ;  /* 0x0000000a1b1b7c24 */ /* 0x000fe2000f8e02ff */
[----:B------:R-:W0:Y:S01]  /*1a60*/  LDCU UR10, c[0x0][0x3ac] ;  /* 0x00007580ff0a77ac */ /* 0x000e220008000800 */
[----:B------:R-:W-:Y:S01]  /*1a70*/  IADD3.X R69, PT, PT, R69, UR15, RZ, P2, !PT ;  /* 0x0000000f45457c10 */ /* 0x000fe200097fe4ff */
[----:B------:R-:W-:Y:S01]  /*1a80*/  IMAD.IADD R62, R62, 0x1, R55 ;  /* 0x000000013e3e7824 */ /* 0x000fe200078e0237 */
[----:B------:R-:W-:-:S02]  /*1a90*/  IADD3 R100, P2, PT, R37, UR14, RZ ;  /* 0x0000000e25647c10 */ /* 0x000fc4000ff5e0ff */
[----:B------:R-:W-:Y:S02]  /*1aa0*/  CS2R R54, SRZ ;  /* 0x0000000000367805 */ /* 0x000fe4000001ff00 */
[----:B------:R-:W-:Y:S02]  /*1ab0*/  SHF.R.S32.HI R71, RZ, 0x1f, R7 ;  /* 0x0000001fff477819 */ /* 0x000fe40000011407 */
[----:B------:R-:W-:Y:S02]  /*1ac0*/  CS2R R50, SRZ ;  /* 0x0000000000327805 */ /* 0x000fe4000001ff00 */
[----:B------:R-:W-:Y:S02]  /*1ad0*/  IADD3 R72, P1, PT, R7, UR14, RZ ;  /* 0x0000000e07487c10 */ /* 0x000fe4000ff3e0ff */
[----:B------:R-:W-:Y:S02]  /*1ae0*/  CS2R R36, SRZ ;  /* 0x0000000000247805 */ /* 0x000fe4000001ff00 */
[----:B------:R-:W-:-:S02]  /*1af0*/  IADD3.X R99, PT, PT, R99, UR15, RZ, P2, !PT ;  /* 0x0000000f63637c10 */ /* 0x000fc400097fe4ff */
[----:B------:R-:W-:Y:S02]  /*1b00*/  IADD3 R61, P2, PT, R27, UR14, RZ ;  /* 0x0000000e1b3d7c10 */ /* 0x000fe4000ff5e0ff */
[----:B------:R-:W-:Y:S02]  /*1b10*/  IADD3.X R71, PT, PT, R71, UR15, RZ, P1, !PT ;  /* 0x0000000f47477c10 */ /* 0x000fe40008ffe4ff */
[----:B------:R-:W-:Y:S02]  /*1b20*/  SHF.R.S32.HI R27, RZ, 0x1f, R27 ;  /* 0x0000001fff1b7819 */ /* 0x000fe4000001141b */
[----:B------:R-:W-:Y:S01]  /*1b30*/  SHF.R.S32.HI R63, RZ, 0x1f, R5 ;  /* 0x0000001fff3f7819 */ /* 0x000fe20000011405 */
[----:B0-----:R-:W-:Y:S01]  /*1b40*/  USHF.L.U32 UR4, UR10, 0x6, URZ ;  /* 0x000000060a047899 */ /* 0x001fe200080006ff */
[----:B------:R-:W-:Y:S02]  /*1b50*/  IADD3 R68, P3, PT, R5, UR14, RZ ;  /* 0x0000000e05447c10 */ /* 0x000fe4000ff7e0ff */
[----:B------:R-:W-:-:S02]  /*1b60*/  SHF.R.S32.HI R101, RZ, 0x1f, R39 ;  /* 0x0000001fff657819 */ /* 0x000fc40000011427 */
[----:B------:R-:W-:Y:S02]  /*1b70*/  IADD3 R2, P1, PT, R39, UR14, RZ ;  /* 0x0000000e27027c10 */ /* 0x000fe4000ff3e0ff */
[----:B------:R-:W-:Y:S02]  /*1b80*/  CS2R R38, SRZ ;  /* 0x0000000000267805 */ /* 0x000fe4000001ff00 */
[----:B------:R-:W-:Y:S02]  /*1b90*/  IADD3.X R123, PT, PT, R27, UR15, RZ, P2, !PT ;  /* 0x0000000f1b7b7c10 */ /* 0x000fe400097fe4ff */
[----:B------:R-:W-:Y:S02]  /*1ba0*/  IADD3.X R63, PT, PT, R63, UR15, RZ, P3, !PT ;  /* 0x0000000f3f3f7c10 */ /* 0x000fe40009ffe4ff */
[----:B------:R-:W-:Y:S02]  /*1bb0*/  IADD3.X R101, PT, PT, R101, UR15, RZ, P1, !PT ;  /* 0x0000000f65657c10 */ /* 0x000fe40008ffe4ff */
[----:B------:R-:W-:-:S02]  /*1bc0*/  LOP3.LUT R27, R66, 0x3f, RZ, 0xc0, !PT ;  /* 0x0000003f421b7812 */ /* 0x000fc400078ec0ff */
[----:B------:R-:W-:Y:S02]  /*1bd0*/  SHF.R.S32.HI R73, RZ, 0x1f, R8 ;  /* 0x0000001fff497819 */ /* 0x000fe40000011408 */
[----:B------:R-:W-:Y:S01]  /*1be0*/  IADD3 R74, P0, PT, R8, UR14, RZ ;  /* 0x0000000e084a7c10 */ /* 0x000fe2000ff1e0ff */
[----:B------:R-:W-:Y:S01]  /*1bf0*/  IMAD R9, R27, UR10, RZ ;  /* 0x0000000a1b097c24 */ /* 0x000fe2000f8e02ff */
[----:B------:R-:W-:Y:S02]  /*1c00*/  SHF.R.S32.HI R75, RZ, 0x1f, R29 ;  /* 0x0000001fff4b7819 */ /* 0x000fe4000001141d */
[----:B------:R-:W-:Y:S02]  /*1c10*/  IADD3 R84, P4, PT, R29, UR14, RZ ;  /* 0x0000000e1d547c10 */ /* 0x000fe4000ff9e0ff */
[----:B------:R-:W-:Y:S02]  /*1c20*/  SHF.R.S32.HI R85, RZ, 0x1f, R31 ;  /* 0x0000001fff557819 */ /* 0x000fe4000001141f */
[----:B------:R-:W-:-:S02]  /*1c30*/  IADD3 R94, P6, PT, R31, UR14, RZ ;  /* 0x0000000e1f5e7c10 */ /* 0x000fc4000ffde0ff */
[----:B------:R-:W-:Y:S02]  /*1c40*/  CS2R R30, SRZ ;  /* 0x00000000001e7805 */ /* 0x000fe4000001ff00 */
[----:B------:R-:W-:Y:S02]  /*1c50*/  SHF.R.S32.HI R95, RZ, 0x1f, R33 ;  /* 0x0000001fff5f7819 */ /* 0x000fe40000011421 */
[----:B------:R-:W-:Y:S02]  /*1c60*/  IADD3 R96, P5, PT, R33, UR14, RZ ;  /* 0x0000000e21607c10 */ /* 0x000fe4000ffbe0ff */
[----:B------:R-:W-:Y:S02]  /*1c70*/  CS2R R32, SRZ ;  /* 0x0000000000207805 */ /* 0x000fe4000001ff00 */
[----:B------:R-:W-:Y:S02]  /*1c80*/  SHF.R.S32.HI R97, RZ, 0x1f, R35 ;  /* 0x0000001fff617819 */ /* 0x000fe40000011423 */
[----:B------:R-:W-:-:S02]  /*1c90*/  IADD3 R98, P3, PT, R35, UR14, RZ ;  /* 0x0000000e23627c10 */ /* 0x000fc4000ff7e0ff */
[----:B------:R-:W-:Y:S02]  /*1ca0*/  CS2R R34, SRZ ;  /* 0x0000000000227805 */ /* 0x000fe4000001ff00 */
[----:B------:R-:W-:Y:S02]  /*1cb0*/  IADD3 R7, P1, PT, R28, UR12, RZ ;  /* 0x0000000c1c077c10 */ /* 0x000fe4000ff3e0ff */
[----:B------:R-:W-:Y:S02]  /*1cc0*/  IADD3.X R73, PT, PT, R73, UR15, RZ, P0, !PT ;  /* 0x0000000f49497c10 */ /* 0x000fe400087fe4ff */
[----:B------:R-:W-:Y:S02]  /*1cd0*/  IADD3.X R75, PT, PT, R75, UR15, RZ, P4, !PT ;  /* 0x0000000f4b4b7c10 */ /* 0x000fe4000a7fe4ff */
[----:B------:R-:W-:Y:S02]  /*1ce0*/  IADD3.X R85, PT, PT, R85, UR15, RZ, P6, !PT ;  /* 0x0000000f55557c10 */ /* 0x000fe4000b7fe4ff */
[----:B------:R-:W-:-:S02]  /*1cf0*/  IADD3.X R95, PT, PT, R95, UR15, RZ, P5, !PT ;  /* 0x0000000f5f5f7c10 */ /* 0x000fc4000affe4ff */
[----:B------:R-:W-:Y:S02]  /*1d00*/  IADD3.X R97, PT, PT, R97, UR15, RZ, P3, !PT ;  /* 0x0000000f61617c10 */ /* 0x000fe40009ffe4ff */
[----:B------:R-:W-:Y:S02]  /*1d10*/  LEA.HI.X.SX32 R8, R28, UR13, 0x1, P1 ;  /* 0x0000000d1c087c11 */ /* 0x000fe400088f0eff */
[----:B------:R-:W-:Y:S02]  /*1d20*/  IADD3 R3, P0, PT, R41, UR14, RZ ;  /* 0x0000000e29037c10 */ /* 0x000fe4000ff1e0ff */
[----:B------:R-:W-:Y:S02]  /*1d30*/  IADD3 R4, P4, PT, R43, UR14, RZ ;  /* 0x0000000e2b047c10 */ /* 0x000fe4000ff9e0ff */
[----:B------:R-:W-:Y:S02]  /*1d40*/  IADD3 R5, P6, PT, R45, UR14, RZ ;  /* 0x0000000e2d057c10 */ /* 0x000fe4000ffde0ff */
[----:B------:R-:W-:-:S02]  /*1d50*/  IADD3 R6, P5, PT, R47, UR14, RZ ;  /* 0x0000000e2f067c10 */ /* 0x000fc4000ffbe0ff */
[----:B------:R-:W-:Y:S02]  /*1d60*/  IADD3 R60, P3, PT, R49, UR14, RZ ;  /* 0x0000000e313c7c10 */ /* 0x000fe4000ff7e0ff */
[----:B------:R-:W-:Y:S02]  /*1d70*/  SHF.R.U32.HI R28, RZ, 0x2, R66 ;  /* 0x00000002ff1c7819 */ /* 0x000fe40000011642 */
[----:B------:R-:W-:Y:S02]  /*1d80*/  SHF.R.S32.HI R41, RZ, 0x1f, R41 ;  /* 0x0000001fff297819 */ /* 0x000fe40000011429 */
[----:B------:R-:W-:Y:S01]  /*1d90*/  SHF.R.S32.HI R43, RZ, 0x1f, R43 ;  /* 0x0000001fff2b7819 */ /* 0x000fe2000001142b */
[----:B------:R0:W-:Y:S01]  /*1da0*/  STL [R1+0x14], R28 ;  /* 0x0000141c01007387 */ /* 0x0001e20000100800 */
[----:B------:R-:W-:Y:S02]  /*1db0*/  SHF.R.S32.HI R45, RZ, 0x1f, R45 ;  /* 0x0000001fff2d7819 */ /* 0x000fe4000001142d */
[----:B------:R-:W-:-:S02]  /*1dc0*/  SHF.R.S32.HI R47, RZ, 0x1f, R47 ;  /* 0x0000001fff2f7819 */ /* 0x000fc4000001142f */
[----:B------:R-:W-:Y:S02]  /*1dd0*/  SHF.R.S32.HI R49, RZ, 0x1f, R49 ;  /* 0x0000001fff317819 */ /* 0x000fe40000011431 */
[----:B------:R-:W-:Y:S02]  /*1de0*/  LOP3.LUT R0, R0, R53, R26, 0x1e, !PT ;  /* 0x0000003500007212 */ /* 0x000fe400078e1e1a */
[----:B------:R-:W-:Y:S02]  /*1df0*/  CS2R R52, SRZ ;  /* 0x0000000000347805 */ /* 0x000fe4000001ff00 */
[----:B------:R-:W-:Y:S02]  /*1e00*/  SHF.R.S32.HI R12, RZ, 0x1f, R9 ;  /* 0x0000001fff0c7819 */ /* 0x000fe40000011409 */
[----:B0-----:R-:W-:Y:S02]  /*1e10*/  CS2R R28, SRZ ;  /* 0x00000000001c7805 */ /* 0x001fe4000001ff00 */
[----:B------:R-:W-:-:S02]  /*1e20*/  IADD3.X R110, PT, PT, R41, UR15, RZ, P0, !PT ;  /* 0x0000000f296e7c10 */ /* 0x000fc400087fe4ff */
[----:B------:R-:W-:Y:S02]  /*1e30*/  CS2R R40, SRZ ;  /* 0x0000000000287805 */ /* 0x000fe4000001ff00 */
[----:B------:R-:W-:Y:S02]  /*1e40*/  IADD3.X R111, PT, PT, R43, UR15, RZ, P4, !PT ;  /* 0x0000000f2b6f7c10 */ /* 0x000fe4000a7fe4ff */
[----:B------:R-:W-:Y:S02]  /*1e50*/  CS2R R42, SRZ ;  /* 0x00000000002a7805 */ /* 0x000fe4000001ff00 */
[----:B------:R-:W-:Y:S02]  /*1e60*/  IADD3.X R112, PT, PT, R45, UR15, RZ, P6, !PT ;  /* 0x0000000f2d707c10 */ /* 0x000fe4000b7fe4ff */
[----:B------:R-:W-:Y:S02]  /*1e70*/  CS2R R44, SRZ ;  /* 0x00000000002c7805 */ /* 0x000fe4000001ff00 */
[----:B------:R-:W-:-:S02]  /*1e80*/  IADD3.X R121, PT, PT, R47, UR15, RZ, P5, !PT ;  /* 0x0000000f2f797c10 */ /* 0x000fc4000affe4ff */
[----:B------:R-:W-:Y:S02]  /*1e90*/  CS2R R46, SRZ ;  /* 0x00000000002e7805 */ /* 0x000fe4000001ff00 */
[----:B------:R-:W-:Y:S02]  /*1ea0*/  IADD3.X R122, PT, PT, R49, UR15, RZ, P3, !PT ;  /* 0x0000000f317a7c10 */ /* 0x000fe40009ffe4ff */
[----:B------:R-:W-:Y:S02]  /*1eb0*/  CS2R R48, SRZ ;  /* 0x0000000000307805 */ /* 0x000fe4000001ff00 */
[C---:B------:R-:W-:Y:S02]  /*1ec0*/  LOP3.LUT R14, R10.reuse, 0x20, RZ, 0x3c, !PT ;  /* 0x000000200a0e7812 */ /* 0x040fe400078e3cff */
[C---:B------:R-:W-:Y:S02]  /*1ed0*/  LOP3.LUT R13, R10.reuse, 0x40, RZ, 0x3c, !PT ;  /* 0x000000400a0d7812 */ /* 0x040fe400078e3cff */
[----:B------:R-:W-:-:S02]  /*1ee0*/  LOP3.LUT R12, R10, 0x60, RZ, 0x3c, !PT ;  /* 0x000000600a0c7812 */ /* 0x000fc400078e3cff */
[----:B------:R-:W-:Y:S02]  /*1ef0*/  LOP3.LUT R11, R26, 0x1ff, R66, 0x78, !PT ;  /* 0x000001ff1a0b7812 */ /* 0x000fe400078e7842 */
[C---:B------:R-:W-:Y:S02]  /*1f00*/  LOP3.LUT R14, R0.reuse, 0x110, RZ, 0x3c, !PT ;  /* 0x00000110000e7812 */ /* 0x040fe400078e3cff */
[C---:B------:R-:W-:Y:S02]  /*1f10*/  LOP3.LUT R13, R0.reuse, 0x40, RZ, 0x3c, !PT ;  /* 0x00000040000d7812 */ /* 0x040fe400078e3cff */
[----:B------:R-:W-:-:S07]  /*1f20*/  LOP3.LUT R12, R0, 0x150, RZ, 0x3c, !PT ;  /* 0x00000150000c7812 */ /* 0x000fce00078e3cff */
.L_x_2:
[----:B------:R-:W0:Y:S01]  /*1f30*/  S2R R15, SR_TID.X ;  /* 0x00000000000f7919 */ /* 0x000e220000002100 */
[----:B------:R-:W1:Y:S01]  /*1f40*/  LDC R78, c[0x0][0x3a8] ;  /* 0x0000ea00ff4e7b82 */ /* 0x000e620000000800 */
[----:B------:R-:W-:Y:S01]  /*1f50*/  PRMT R18, RZ, 0x7610, R18 ;  /* 0x00007610ff127816 */ /* 0x000fe20000000012 */
[----:B------:R-:W2:Y:S06]  /*1f60*/  S2R R81, SR_TID.X ;  /* 0x0000000000517919 */ /* 0x000eac0000002100 */
[----:B------:R-:W3:Y:S01]  /*1f70*/  LDC R79, c[0x0][0x3a8] ;  /* 0x0000ea00ff4f7b82 */ /* 0x000ee20000000800 */
[----:B------:R-:W4:Y:S07]  /*1f80*/  S2R R80, SR_TID.X ;  /* 0x0000000000507919 */ /* 0x000f2e0000002100 */
[----:B------:R-:W3:Y:S01]  /*1f90*/  LDC R86, c[0x0][0x3a8] ;  /* 0x0000ea00ff567b82 */ /* 0x000ee20000000800 */
[----:B------:R-:W-:-:S02]  /*1fa0*/  PRMT R19, RZ, 0x7610, R19 ;  /* 0x00007610ff137816 */ /* 0x000fc40000000013 */
[----:B------:R-:W-:Y:S02]  /*1fb0*/  PRMT R20, RZ, 0x7610, R20 ;  /* 0x00007610ff147816 */ /* 0x000fe40000000014 */
[----:B------:R-:W-:Y:S02]  /*1fc0*/  PRMT R21, RZ, 0x7610, R21 ;  /* 0x00007610ff157816 */ /* 0x000fe40000000015 */
[----:B------:R-:W-:Y:S01]  /*1fd0*/  PRMT R22, RZ, 0x7610, R22 ;  /* 0x00007610ff167816 */ /* 0x000fe20000000016 */
[----:B------:R-:W3:Y:S01]  /*1fe0*/  LDC R87, c[0x0][0x3a8] ;  /* 0x0000ea00ff577b82 */ /* 0x000ee20000000800 */
[----:B0-----:R-:W-:-:S04]  /*1ff0*/  SHF.R.U32.HI R17, RZ, 0x7, R15 ;  /* 0x00000007ff117819 */ /* 0x001fc8000001160f */
[----:B------:R-:W-:Y:S02]  /*2000*/  SGXT.U32 R17, R17, 0x2 ;  /* 0x000000021111781a */ /* 0x000fe40000000000 */
[----:B--2---:R-:W-:Y:S02]  /*2010*/  SHF.R.U32.HI R16, RZ, 0x7, R81 ;  /* 0x00000007ff107819 */ /* 0x004fe40000011651 */
[----:B------:R-:W-:Y:S02]  /*2020*/  LOP3.LUT R17, R17, 0x4, RZ, 0xfc, !PT ;  /* 0x0000000411117812 */ /* 0x000fe400078efcff */
[----:B------:R-:W-:-:S03]  /*2030*/  SGXT.U32 R16, R16, 0x2 ;  /* 0x000000021010781a */ /* 0x000fc60000000000 */
[----:B-1----:R-:W-:Y:S01]  /*2040*/  IMAD R17, R17, R78, RZ ;  /* 0x0000004e11117224 */ /* 0x002fe200078e02ff */
[C---:B------:R-:W-:Y:S02]  /*2050*/  LOP3.LUT R14, R16.reuse, 0xc, RZ, 0xfc, !PT ;  /* 0x0000000c100e7812 */ /* 0x040fe400078efcff */
[----:B------:R-:W-:Y:S02]  /*2060*/  LOP3.LUT R12, R16, 0x4, RZ, 0xfc, !PT ;  /* 0x00000004100c7812 */ /* 0x000fe400078efcff */
[----:B------:R-:W-:Y:S02]  /*2070*/  ISETP.GE.AND P1, PT, R14, UR7, PT ;  /* 0x000000070e007c0c */ /* 0x000fe4000bf26270 */
[C---:B------:R-:W-:Y:S02]  /*2080*/  IADD3 R14, P0, PT, R17.reuse, R7, RZ ;  /* 0x00000007110e7210 */ /* 0x040fe40007f1e0ff */
[----:B------:R-:W-:Y:S02]  /*2090*/  ISETP.GE.AND P5, PT, R12, UR7, PT ;  /* 0x000000070c007c0c */ /* 0x000fe4000bfa6270 */
[----:B------:R-:W-:-:S02]  /*20a0*/  LEA.HI.X.SX32 R15, R17, R8, 0x1, P0 ;  /* 0x00000008110f7211 */ /* 0x000fc400000f0eff */
[----:B------:R-:W0:Y:S01]  /*20b0*/  S2R R17, SR_TID.X ;  /* 0x0000000000117919 */ /* 0x000e220000002100 */
[C---:B------:R-:W-:Y:S02]  /*20c0*/  LOP3.LUT R12, R16.reuse, 0x10, RZ, 0xfc, !PT ;  /* 0x00000010100c7812 */ /* 0x040fe400078efcff */
[----:B------:R-:W-:Y:S02]  /*20d0*/  LOP3.LUT R13, R16, 0x8, RZ, 0xfc, !PT ;  /* 0x00000008100d7812 */ /* 0x000fe400078efcff */
[----:B------:R-:W-:Y:S02]  /*20e0*/  ISETP.GE.AND P2, PT, R12, UR7, PT ;  /* 0x000000070c007c0c */ /* 0x000fe4000bf46270 */
[C---:B------:R-:W-:Y:S02]  /*20f0*/  LOP3.LUT R12, R16.reuse, 0x14, RZ, 0xfc, !PT ;  /* 0x00000014100c7812 */ /* 0x040fe400078efcff */
[----:B------:R-:W-:Y:S01]  /*2100*/  ISETP.GE.AND P3, PT, R13, UR7, PT ;  /* 0x000000070d007c0c */ /* 0x000fe2000bf66270 */
[----:B------:R1:W2:Y:S01]  /*2110*/  @!P5 LDG.E.U8 R18, desc[UR8][R14.64] ;  /* 0x000000080e12d981 */ /* 0x0002a2000c1e1100 */
[----:B------:R-:W-:-:S02]  /*2120*/  LOP3.LUT R13, R16, 0x18, RZ, 0xfc, !PT ;  /* 0x00000018100d7812 */ /* 0x000fc400078efcff */
[----:B------:R-:W-:Y:S02]  /*2130*/  ISETP.GE.AND P4, PT, R12, UR7, PT ;  /* 0x000000070c007c0c */ /* 0x000fe4000bf86270 */
[----:B------:R-:W-:Y:S02]  /*2140*/  ISETP.GE.AND P6, PT, R13, UR7, PT ;  /* 0x000000070d007c0c */ /* 0x000fe4000bfc6270 */
[--C-:B0-----:R-:W-:Y:S02]  /*2150*/  SHF.R.U32.HI R78, RZ, 0x7, R17.reuse ;  /* 0x00000007ff4e7819 */ /* 0x101fe40000011611 */
[----:B------:R-:W-:Y:S02]  /*2160*/  SHF.R.U32.HI R82, RZ, 0x7, R17 ;  /* 0x00000007ff527819 */ /* 0x000fe40000011611 */
[----:B------:R-:W-:Y:S02]  /*2170*/  SGXT.U32 R78, R78, 0x2 ;  /* 0x000000024e4e781a */ /* 0x000fe40000000000 */
[----:B------:R-:W-:-:S02]  /*2180*/  SGXT.U32 R82, R82, 0x2 ;  /* 0x000000025252781a */ /* 0x000fc40000000000 */
[----:B------:R-:W-:Y:S02]  /*2190*/  LOP3.LUT R78, R78, 0x8, RZ, 0xfc, !PT ;  /* 0x000000084e4e7812 */ /* 0x000fe400078efcff */
[----:B------:R-:W-:-:S03]  /*21a0*/  LOP3.LUT R82, R82, 0xc, RZ, 0xfc, !PT ;  /* 0x0000000c52527812 */ /* 0x000fc600078efcff */
[----:B---3--:R-:W-:Y:S02]  /*21b0*/  IMAD R78, R78, R79, RZ ;  /* 0x0000004f4e4e7224 */ /* 0x008fe400078e02ff */
[----:B------:R-:W0:Y:S01]  /*21c0*/  LDC R79, c[0x0][0x3a8] ;  /* 0x0000ea00ff4f7b82 */ /* 0x000e220000000800 */
[----:B------:R-:W-:Y:S02]  /*21d0*/  IMAD R82, R82, R86, RZ ;  /* 0x0000005652527224 */ /* 0x000fe400078e02ff */
[----:B------:R-:W-:-:S04]  /*21e0*/  IADD3 R12, P0, PT, R78, R7, RZ ;  /* 0x000000074e0c7210 */ /* 0x000fc80007f1e0ff */
[----:B------:R-:W-:Y:S01]  /*21f0*/  LEA.HI.X.SX32 R13, R78, R8, 0x1, P0 ;  /* 0x000000084e0d7211 */ /* 0x000fe200000f0eff */
[----:B------:R-:W3:Y:S01]  /*2200*/  LDC R86, c[0x0][0x3a8] ;  /* 0x0000ea00ff567b82 */ /* 0x000ee20000000800 */
[----:B----4-:R-:W-:Y:S02]  /*2210*/  SHF.R.U32.HI R78, RZ, 0x7, R80 ;  /* 0x00000007ff4e7819 */ /* 0x010fe40000011650 */
[----:B-1----:R-:W-:Y:S01]  /*2220*/  IADD3 R14, P5, PT, R82, R7, RZ ;  /* 0x00000007520e7210 */ /* 0x002fe20007fbe0ff */
[----:B------:R1:W4:Y:S01]  /*2230*/  @!P3 LDG.E.U8 R19, desc[UR8][R12.64] ;  /* 0x000000080c13b981 */ /* 0x000322000c1e1100 */
[----:B------:R-:W-:-:S04]  /*2240*/  SGXT.U32 R78, R78, 0x2 ;  /* 0x000000024e4e781a */ /* 0x000fc80000000000 */
[----:B------:R-:W-:-:S05]  /*2250*/  LOP3.LUT R78, R78, 0x10, RZ, 0xfc, !PT ;  /* 0x000000104e4e7812 */ /* 0x000fca00078efcff */
[----:B0-----:R-:W-:Y:S02]  /*2260*/  IMAD R78, R78, R79, RZ ;  /* 0x0000004f4e4e7224 */ /* 0x001fe400078e02ff */
[----:B------:R-:W0:Y:S01]  /*2270*/  S2R R79, SR_TID.X ;  /* 0x00000000004f7919 */ /* 0x000e220000002100 */
[-C--:B------:R-:W-:Y:S02]  /*2280*/  LEA.HI.X.SX32 R15, R82, R8.reuse, 0x1, P5 ;  /* 0x00000008520f7211 */ /* 0x080fe400028f0eff */
[----:B------:R-:W0:Y:S01]  /*2290*/  LDC R82, c[0x0][0x3a8] ;  /* 0x0000ea00ff527b82 */ /* 0x000e220000000800 */
[C---:B-1----:R-:W-:Y:S02]  /*22a0*/  IADD3 R12, P5, PT, R78.reuse, R7, RZ ;  /* 0x000000074e0c7210 */ /* 0x042fe40007fbe0ff */
[----:B------:R-:W-:Y:S01]  /*22b0*/  SHF.R.U32.HI R80, RZ, 0x7, R80 ;  /* 0x00000007ff507819 */ /* 0x000fe20000011650 */
[----:B------:R1:W2:Y:S01]  /*22c0*/  @!P1 LDG.E.U8 R20, desc[UR8][R14.64] ;  /* 0x000000080e149981 */ /* 0x0002a2000c1e1100 */
[----:B------:R-:W-:-:S02]  /*22d0*/  LEA.HI.X.SX32 R13, R78, R8, 0x1, P5 ;  /* 0x000000084e0d7211 */ /* 0x000fc400028f0eff */
[----:B------:R-:W-:-:S03]  /*22e0*/  SGXT.U32 R80, R80, 0x2 ;  /* 0x000000025050781a */ /* 0x000fc60000000000 */
[----:B------:R0:W2:Y:S02]  /*22f0*/  @!P2 LDG.E.U8 R21, desc[UR8][R12.64] ;  /* 0x000000080c15a981 */ /* 0x0000a4000c1e1100 */
[----:B---3--:R-:W-:Y:S01]  /*2300*/  IMAD R80, R80, R86, RZ ;  /* 0x0000005650507224 */ /* 0x008fe200078e02ff */
[----:B0-----:R-:W-:-:S04]  /*2310*/  SHF.R.U32.HI R78, RZ, 0x7, R79 ;  /* 0x00000007ff4e7819 */ /* 0x001fc8000001164f */
[----:B------:R-:W-:-:S04]  /*2320*/  SGXT.U32 R78, R78, 0x2 ;  /* 0x000000024e4e781a */ /* 0x000fc80000000000 */
[----:B------:R-:W-:Y:S02]  /*2330*/  LOP3.LUT R78, R78, 0x14, RZ, 0xfc, !PT ;  /* 0x000000144e4e7812 */ /* 0x000fe400078efcff */
[----:B-1----:R-:W-:-:S03]  /*2340*/  IADD3 R14, P5, PT, R80, R7, RZ ;  /* 0x00000007500e7210 */ /* 0x002fc60007fbe0ff */
[----:B------:R-:W-:Y:S01]  /*2350*/  IMAD R78, R78, R82, RZ ;  /* 0x000000524e4e7224 */ /* 0x000fe200078e02ff */
[----:B------:R-:W-:Y:S01]  /*2360*/  LEA.HI.X.SX32 R15, R80, R8, 0x1, P5 ;  /* 0x00000008500f7211 */ /* 0x000fe200028f0eff */
[----:B------:R-:W0:Y:S03]  /*2370*/  LDC R82, c[0x0][0x3a8] ;  /* 0x0000ea00ff527b82 */ /* 0x000e260000000800 */
[----:B------:R-:W-:-:S04]  /*2380*/  IADD3 R12, P5, PT, R78, R7, RZ ;  /* 0x000000074e0c7210 */ /* 0x000fc80007fbe0ff */
[----:B------:R-:W-:Y:S01]  /*2390*/  LEA.HI.X.SX32 R13, R78, R8, 0x1, P5 ;  /* 0x000000084e0d7211 */ /* 0x000fe200028f0eff */
[----:B------:R-:W1:Y:S01]  /*23a0*/  LDC R80, c[0x0][0x3a8] ;  /* 0x0000ea00ff507b82 */ /* 0x000e620000000800 */
[----:B------:R-:W3:Y:S01]  /*23b0*/  S2R R78, SR_TID.X ;  /* 0x00000000004e7919 */ /* 0x000ee20000002100 */
[----:B------:R-:W-:-:S04]  /*23c0*/  SHF.R.U32.HI R79, RZ, 0x7, R79 ;  /* 0x00000007ff4f7819 */ /* 0x000fc8000001164f */
[----:B------:R-:W-:-:S04]  /*23d0*/  SGXT.U32 R79, R79, 0x2 ;  /* 0x000000024f4f781a */ /* 0x000fc80000000000 */
[----:B------:R-:W-:Y:S02]  /*23e0*/  LOP3.LUT R79, R79, 0x18, RZ, 0xfc, !PT ;  /* 0x000000184f4f7812 */ /* 0x000fe400078efcff */
[----:B------:R-:W-:-:S03]  /*23f0*/  ISETP.GE.AND P3, PT, R16, UR7, PT ;  /* 0x0000000710007c0c */ /* 0x000fc6000bf66270 */
[----:B-1----:R-:W-:Y:S01]  /*2400*/  IMAD R79, R79, R80, RZ ;  /* 0x000000504f4f7224 */ /* 0x002fe200078e02ff */
[----:B------:R-:W-:-:S09]  /*2410*/  PRMT R23, RZ, 0x7610, R23 ;  /* 0x00007610ff177816 */ /* 0x000fd20000000017 */
[----:B------:R1:W2:Y:S04]  /*2420*/  @!P3 LDG.E.U8 R22, desc[UR8][R14.64] ;  /* 0x000000080e16b981 */ /* 0x0002a8000c1e1100 */
[----:B------:R0:W2:Y:S01]  /*2430*/  @!P4 LDG.E.U8 R23, desc[UR8][R12.64] ;  /* 0x000000080c17c981 */ /* 0x0000a2000c1e1100 */
[----:B---3--:R-:W-:-:S04]  /*2440*/  SHF.R.U32.HI R80, RZ, 0x7, R78 ;  /* 0x00000007ff507819 */ /* 0x008fc8000001164e */
[----:B------:R-:W-:-:S04]  /*2450*/  SGXT.U32 R80, R80, 0x2 ;  /* 0x000000025050781a */ /* 0x000fc80000000000 */
[----:B------:R-:W-:Y:S02]  /*2460*/  LOP3.LUT R80, R80, 0x1c, RZ, 0xfc, !PT ;  /* 0x0000001c50507812 */ /* 0x000fe400078efcff */
[----:B-1----:R-:W-:-:S03]  /*2470*/  IADD3 R14, P5, PT, R79, R7, RZ ;  /* 0x000000074f0e7210 */ /* 0x002fc60007fbe0ff */
[----:B0-----:R-:W-:Y:S01]  /*2480*/  IMAD R80, R80, R82, RZ ;  /* 0x0000005250507224 */ /* 0x001fe200078e02ff */
[----:B------:R-:W-:Y:S01]  /*2490*/  LEA.HI.X.SX32 R15, R79, R8, 0x1, P5 ;  /* 0x000000084f0f7211 */ /* 0x000fe200028f0eff */
[----:B------:R-:W0:Y:S03]  /*24a0*/  LDC R82, c[0x0][0x3a8] ;  /* 0x0000ea00ff527b82 */ /* 0x000e260000000800 */
[----:B------:R-:W-:-:S05]  /*24b0*/  IADD3 R12, P5, PT, R80, R7, RZ ;  /* 0x00000007500c7210 */ /* 0x000fca0007fbe0ff */
[----:B------:R-:W1:Y:S01]  /*24c0*/  LDC R79, c[0x0][0x3a8] ;  /* 0x0000ea00ff4f7b82 */ /* 0x000e620000000800 */
[----:B------:R-:W-:Y:S02]  /*24d0*/  LEA.HI.X.SX32 R13, R80, R8, 0x1, P5 ;  /* 0x00000008500d7211 */ /* 0x000fe400028f0eff */
[----:B------:R-:W3:Y:S01]  /*24e0*/  S2R R80, SR_TID.X ;  /* 0x0000000000507919 */ /* 0x000ee20000002100 */
[----:B------:R-:W-:-:S04]  /*24f0*/  SHF.R.U32.HI R78, RZ, 0x7, R78 ;  /* 0x00000007ff4e7819 */ /* 0x000fc8000001164e */
[----:B------:R-:W-:-:S04]  /*2500*/  SGXT.U32 R78, R78, 0x2 ;  /* 0x000000024e4e781a */ /* 0x000fc80000000000 */
[----:B------:R-:W-:Y:S02]  /*2510*/  LOP3.LUT R78, R78, 0x20, RZ, 0xfc, !PT ;  /* 0x000000204e4e7812 */ /* 0x000fe400078efcff */
[----:B------:R-:W-:Y:S02]  /*2520*/  PRMT R24, RZ, 0x7610, R24 ;  /* 0x00007610ff187816 */ /* 0x000fe40000000018 */
[----:B------:R-:W-:-:S04]  /*2530*/  LOP3.LUT R17, R16, 0x1c, RZ, 0xfc, !PT ;  /* 0x0000001c10117812 */ /* 0x000fc800078efcff */
[----:B------:R0:W2:Y:S01]  /*2540*/  @!P6 LDG.E.U8 R24, desc[UR8][R14.64] ;  /* 0x000000080e18e981 */ /* 0x0000a2000c1e1100 */
[----:B-1----:R-:W-:Y:S02]  /*2550*/  IMAD R78, R78, R79, RZ ;  /* 0x0000004f4e4e7224 */ /* 0x002fe400078e02ff */
[----:B------:R-:W1:Y:S03]  /*2560*/  LDC R79, c[0x0][0x3a8] ;  /* 0x0000ea00ff4f7b82 */ /* 0x000e660000000800 */
[C---:B0-----:R-:W-:Y:S02]  /*2570*/  IADD3 R14, P5, PT, R78.reuse, R7, RZ ;  /* 0x000000074e0e7210 */ /* 0x041fe40007fbe0ff */
[----:B------:R-:W-:Y:S02]  /*2580*/  ISETP.GE.AND P0, PT, R17, UR7, PT ;  /* 0x0000000711007c0c */ /* 0x000fe4000bf06270 */
[----:B------:R-:W-:-:S02]  /*2590*/  LEA.HI.X.SX32 R15, R78, R8, 0x1, P5 ;  /* 0x000000084e0f7211 */ /* 0x000fc400028f0eff */
[----:B------:R-:W-:Y:S02]  /*25a0*/  LOP3.LUT R17, R16, 0x20, RZ, 0xfc, !PT ;  /* 0x0000002010117812 */ /* 0x000fe400078efcff */
[----:B---3--:R-:W-:Y:S02]  /*25b0*/  SHF.R.U32.HI R78, RZ, 0x7, R80 ;  /* 0x00000007ff4e7819 */ /* 0x008fe40000011650 */
[----:B------:R-:W-:Y:S02]  /*25c0*/  ISETP.GE.AND P1, PT, R17, UR7, PT ;  /* 0x0000000711007c0c */ /* 0x000fe4000bf26270 */
[----:B------:R-:W-:-:S04]  /*25d0*/  SGXT.U32 R78, R78, 0x2 ;  /* 0x000000024e4e781a */ /* 0x000fc80000000000 */
[----:B------:R-:W-:Y:S02]  /*25e0*/  LOP3.LUT R78, R78, 0x28, RZ, 0xfc, !PT ;  /* 0x000000284e4e7812 */ /* 0x000fe400078efcff */
[----:B------:R-:W-:-:S03]  /*25f0*/  PRMT R26, RZ, 0x7610, R26 ;  /* 0x00007610ff1a7816 */ /* 0x000fc6000000001a */
[----:B-1----:R-:W-:-:S03]  /*2600*/  IMAD R78, R78, R79, RZ ;  /* 0x0000004f4e4e7224 */ /* 0x002fc600078e02ff */
[----:B------:R0:W3:Y:S02]  /*2610*/  @!P1 LDG.E.U8 R26, desc[UR8][R14.64] ;  /* 0x000000080e1a9981 */ /* 0x0000e4000c1e1100 */
[----:B0-----:R-:W-:-:S04]  /*2620*/  IADD3 R14, P1, PT, R78, R7, RZ ;  /* 0x000000074e0e7210 */ /* 0x001fc80007f3e0ff */
[----:B------:R-:W-:Y:S02]  /*2630*/  LEA.HI.X.SX32 R15, R78, R8, 0x1, P1 ;  /* 0x000000084e0f7211 */ /* 0x000fe400008f0eff */
[----:B------:R-:W0:Y:S01]  /*2640*/  S2R R78, SR_TID.X ;  /* 0x00000000004e7919 */ /* 0x000e220000002100 */
[----:B------:R-:W-:-:S04]  /*2650*/  SHF.R.U32.HI R80, RZ, 0x7, R80 ;  /* 0x00000007ff507819 */ /* 0x000fc80000011650 */
[----:B------:R-:W-:-:S04]  /*2660*/  SGXT.U32 R80, R80, 0x2 ;  /* 0x000000025050781a */ /* 0x000fc80000000000 */
[----:B------:R-:W-:-:S05]  /*2670*/  LOP3.LUT R80, R80, 0x24, RZ, 0xfc, !PT ;  /* 0x0000002450507812 */ /* 0x000fca00078efcff */
[----:B------:R-:W-:Y:S02]  /*2680*/  IMAD R80, R80, R82, RZ ;  /* 0x0000005250507224 */ /* 0x000fe400078e02ff */
[----:B------:R-:W1:Y:S01]  /*2690*/  LDC R82, c[0x0][0x3a8] ;  /* 0x0000ea00ff527b82 */ /* 0x000e620000000800 */
[----:B------:R-:W-:Y:S02]  /*26a0*/  LOP3.LUT R17, R16, 0x24, RZ, 0xfc, !PT ;  /* 0x0000002410117812 */ /* 0x000fe400078efcff */
[----:B------:R-:W-:Y:S02]  /*26b0*/  PRMT R25, RZ, 0x7610, R25 ;  /* 0x00007610ff197816 */ /* 0x000fe40000000019 */
[----:B------:R-:W-:-:S04]  /*26c0*/  ISETP.GE.AND P2, PT, R17, UR7, PT ;  /* 0x0000000711007c0c */ /* 0x000fc8000bf46270 */
[----:B------:R4:W3:Y:S01]  /*26d0*/  @!P0 LDG.E.U8 R25, desc[UR8][R12.64] ;  /* 0x000000080c198981 */ /* 0x0008e2000c1e1100 */
[--C-:B0-----:R-:W-:Y:S02]  /*26e0*/  SHF.R.U32.HI R79, RZ, 0x7, R78.reuse ;  /* 0x00000007ff4f7819 */ /* 0x101fe4000001164e */
[----:B------:R-:W-:-:S04]  /*26f0*/  SHF.R.U32.HI R78, RZ, 0x7, R78 ;  /* 0x00000007ff4e7819 */ /* 0x000fc8000001164e */
[----:B------:R-:W-:Y:S02]  /*2700*/  SGXT.U32 R78, R78, 0x2 ;  /* 0x000000024e4e781a */ /* 0x000fe40000000000 */
[----:B----4-:R-:W-:Y:S02]  /*2710*/  IADD3 R12, P5, PT, R80, R7, RZ ;  /* 0x00000007500c7210 */ /* 0x010fe40007fbe0ff */
[----:B------:R-:W-:Y:S02]  /*2720*/  LOP3.LUT R78, R78, 0x30, RZ, 0xfc, !PT ;  /* 0x000000304e4e7812 */ /* 0x000fe400078efcff */
[----:B------:R-:W-:Y:S02]  /*2730*/  PRMT R27, RZ, 0x7610, R27 ;  /* 0x00007610ff1b7816 */ /* 0x000fe4000000001b */
[----:B------:R-:W-:Y:S01]  /*2740*/  LEA.HI.X.SX32 R13, R80, R8, 0x1, P5 ;  /* 0x00000008500d7211 */ /* 0x000fe200028f0eff */
[----:B-1----:R-:W-:Y:S01]  /*2750*/  IMAD R78, R78, R82, RZ ;  /* 0x000000524e4e7224 */ /* 0x002fe200078e02ff */
[----:B------:R-:W0:Y:S03]  /*2760*/  LDC R80, c[0x0][0x3a8] ;  /* 0x0000ea00ff507b82 */ /* 0x000e260000000800 */
[----:B------:R1:W4:Y:S01]  /*2770*/  @!P2 LDG.E.U8 R27, desc[UR8][R12.64] ;  /* 0x000000080c1ba981 */ /* 0x000322000c1e1100 */
[----:B------:R-:W-:-:S02]  /*2780*/  LOP3.LUT R17, R16, 0x28, RZ, 0xfc, !PT ;  /* 0x0000002810117812 */ /* 0x000fc400078efcff */
[----:B------:R-:W-:Y:S02]  /*2790*/  SGXT.U32 R79, R79, 0x2 ;  /* 0x000000024f4f781a */ /* 0x000fe40000000000 */
[----:B------:R-:W-:Y:S01]  /*27a0*/  PRMT R64, RZ, 0x7610, R64 ;  /* 0x00007610ff407816 */ /* 0x000fe20000000040 */
[----:B------:R-:W0:Y:S01]  /*27b0*/  LDC R82, c[0x0][0x3a8] ;  /* 0x0000ea00ff527b82 */ /* 0x000e220000000800 */
[----:B-1----:R-:W-:-:S04]  /*27c0*/  IADD3 R12, P1, PT, R78, R7, RZ ;  /* 0x000000074e0c7210 */ /* 0x002fc80007f3e0ff */
[----:B------:R-:W-:Y:S02]  /*27d0*/  LEA.HI.X.SX32 R13, R78, R8, 0x1, P1 ;  /* 0x000000084e0d7211 */ /* 0x000fe400008f0eff */
[----:B------:R-:W1:Y:S01]  /*27e0*/  S2R R78, SR_TID.X ;  /* 0x00000000004e7919 */ /* 0x000e620000002100 */
[----:B------:R-:W-:Y:S02]  /*27f0*/  ISETP.GE.AND P3, PT, R17, UR7, PT ;  /* 0x0000000711007c0c */ /* 0x000fe4000bf66270 */
[----:B------:R-:W-:Y:S02]  /*2800*/  LOP3.LUT R79, R79, 0x34, RZ, 0xfc, !PT ;  /* 0x000000344f4f7812 */ /* 0x000fe400078efcff */
[----:B------:R-:W-:-:S03]  /*2810*/  LOP3.LUT R17, R16, 0x2c, RZ, 0xfc, !PT ;  /* 0x0000002c10117812 */ /* 0x000fc600078efcff */
[----:B0-----:R-:W-:Y:S01]  /*2820*/  IMAD R79, R79, R80, RZ ;  /* 0x000000504f4f7224 */ /* 0x001fe200078e02ff */
[----:B------:R-:W-:Y:S02]  /*2830*/  ISETP.GE.AND P4, PT, R17, UR7, PT ;  /* 0x0000000711007c0c */ /* 0x000fe4000bf86270 */
[----:B------:R-:W-:-:S03]  /*2840*/  LOP3.LUT R17, R16, 0x30, RZ, 0xfc, !PT ;  /* 0x0000003010117812 */ /* 0x000fc600078efcff */
[----:B------:R0:W4:Y:S01]  /*2850*/  @!P3 LDG.E.U8 R64, desc[UR8][R14.64] ;  /* 0x000000080e40b981 */ /* 0x000122000c1e1100 */
[----:B------:R-:W-:Y:S02]  /*2860*/  ISETP.GE.AND P6, PT, R17, UR7, PT ;  /* 0x0000000711007c0c */ /* 0x000fe4000bfc6270 */
[----:B------:R-:W-:Y:S02]  /*2870*/  LOP3.LUT R17, R16, 0x34, RZ, 0xfc, !PT ;  /* 0x0000003410117812 */ /* 0x000fe400078efcff */
[----:B0-----:R-:W-:-:S04]  /*2880*/  IADD3 R14, P2, PT, R79, R7, RZ ;  /* 0x000000074f0e7210 */ /* 0x001fc80007f5e0ff */
[----:B------:R-:W-:Y:S02]  /*2890*/  LEA.HI.X.SX32 R15, R79, R8, 0x1, P2 ;  /* 0x000000084f0f7211 */ /* 0x000fe400010f0eff */
[----:B------:R-:W0:Y:S01]  /*28a0*/  LDC R79, c[0x0][0x3a8] ;  /* 0x0000ea00ff4f7b82 */ /* 0x000e220000000800 */
[----:B------:R-:W-:Y:S02]  /*28b0*/  ISETP.GE.AND P0, PT, R17, UR7, PT ;  /* 0x0000000711007c0c */ /* 0x000fe4000bf06270 */
[----:B------:R-:W-:Y:S02]  /*28c0*/  PRMT R67, RZ, 0x7610, R67 ;  /* 0x00007610ff437816 */ /* 0x000fe40000000043 */
[--C-:B-1----:R-:W-:Y:S02]  /*28d0*/  SHF.R.U32.HI R86, RZ, 0x7, R78.reuse ;  /* 0x00000007ff567819 */ /* 0x102fe4000001164e */
[----:B------:R-:W-:Y:S02]  /*28e0*/  SHF.R.U32.HI R80, RZ, 0x7, R78 ;  /* 0x00000007ff507819 */ /* 0x000fe4000001164e */
[----:B------:R-:W-:Y:S01]  /*28f0*/  PRMT R65, RZ, 0x7610, R65 ;  /* 0x00007610ff417816 */ /* 0x000fe20000000041 */
[----:B------:R1:W4:Y:S01]  /*2900*/  @!P6 LDG.E.U8 R67, desc[UR8][R12.64] ;  /* 0x000000080c43e981 */ /* 0x000322000c1e1100 */
[----:B------:R-:W-:-:S02]  /*2910*/  SGXT.U32 R86, R86, 0x2 ;  /* 0x000000025656781a */ /* 0x000fc40000000000 */
[----:B------:R-:W-:Y:S02]  /*2920*/  SHF.R.U32.HI R78, RZ, 0x7, R78 ;  /* 0x00000007ff4e7819 */ /* 0x000fe4000001164e */
[----:B------:R-:W-:Y:S01]  /*2930*/  SGXT.U32 R80, R80, 0x2 ;  /* 0x000000025050781a */ /* 0x000fe20000000000 */
[----:B------:R0:W4:Y:S01]  /*2940*/  @!P0 LDG.E.U8 R65, desc[UR8][R14.64] ;  /* 0x000000080e418981 */ /* 0x000122000c1e1100 */
[----:B------:R-:W-:Y:S02]  /*2950*/  LOP3.LUT R86, R86, 0x38, RZ, 0xfc, !PT ;  /* 0x0000003856567812 */ /* 0x000fe400078efcff */
[----:B------:R-:W-:Y:S02]  /*2960*/  SGXT.U32 R78, R78, 0x2 ;  /* 0x000000024e4e781a */ /* 0x000fe40000000000 */
[----:B------:R-:W-:Y:S02]  /*2970*/  LOP3.LUT R17, R16, 0x38, RZ, 0xfc, !PT ;  /* 0x0000003810117812 */ /* 0x000fe400078efcff */
[----:B------:R-:W-:Y:S01]  /*2980*/  LOP3.LUT R80, R80, 0x2c, RZ, 0xfc, !PT ;  /* 0x0000002c50507812 */ /* 0x000fe200078efcff */
[----:B------:R-:W-:Y:S01]  /*2990*/  IMAD R86, R86, R87, RZ ;  /* 0x0000005756567224 */ /* 0x000fe200078e02ff */
[----:B------:R-:W-:-:S02]  /*29a0*/  LOP3.LUT R78, R78, 0x3c, RZ, 0xfc, !PT ;  /* 0x0000003c4e4e7812 */ /* 0x000fc400078efcff */
[----:B------:R-:W-:Y:S02]  /*29b0*/  ISETP.GE.AND P5, PT, R17, UR7, PT ;  /* 0x0000000711007c0c */ /* 0x000fe4000bfa6270 */
[----:B------:R-:W-:Y:S01]  /*29c0*/  LOP3.LUT R16, R16, 0x3c, RZ, 0xfc, !PT ;  /* 0x0000003c10107812 */ /* 0x000fe200078efcff */
[----:B------:R-:W-:Y:S01]  /*29d0*/  IMAD R80, R80, R82, RZ ;  /* 0x0000005250507224 */ /* 0x000fe200078e02ff */
[----:B-1----:R-:W-:Y:S01]  /*29e0*/  IADD3 R12, P2, PT, R86, R7, RZ ;  /* 0x00000007560c7210 */ /* 0x002fe20007f5e0ff */
[----:B0-----:R-:W-:Y:S01]  /*29f0*/  IMAD R78, R78, R79, RZ ;  /* 0x0000004f4e4e7224 */ /* 0x001fe200078e02ff */
[----:B------:R-:W-:Y:S02]  /*2a00*/  ISETP.GE.AND P1, PT, R16, UR7, PT ;  /* 0x0000000710007c0c */ /* 0x000fe4000bf26270 */
[----:B------:R-:W-:Y:S02]  /*2a10*/  IADD3 R14, P3, PT, R80, R7, RZ ;  /* 0x00000007500e7210 */ /* 0x000fe40007f7e0ff */
[----:B------:R-:W-:-:S02]  /*2a20*/  PRMT R76, RZ, 0x7610, R76 ;  /* 0x00007610ff4c7816 */ /* 0x000fc4000000004c */
[-C--:B------:R-:W-:Y:S02]  /*2a30*/  LEA.HI.X.SX32 R13, R86, R8.reuse, 0x1, P2 ;  /* 0x00000008560d7211 */ /* 0x080fe400010f0eff */
[----:B------:R-:W-:Y:S02]  /*2a40*/  IADD3 R16, P0, PT, R78, R7, RZ ;  /* 0x000000074e107210 */ /* 0x000fe40007f1e0ff */
[----:B------:R-:W-:Y:S01]  /*2a50*/  PRMT R66, RZ, 0x7610, R66 ;  /* 0x00007610ff427816 */ /* 0x000fe20000000042 */
[----:B------:R0:W4:Y:S01]  /*2a60*/  @!P5 LDG.E.U8 R76, desc[UR8][R12.64] ;  /* 0x000000080c4cd981 */ /* 0x000122000c1e1100 */
[-C--:B------:R-:W-:Y:S02]  /*2a70*/  LEA.HI.X.SX32 R15, R80, R8.reuse, 0x1, P3 ;  /* 0x00000008500f7211 */ /* 0x080fe400018f0eff */
[----:B------:R-:W-:Y:S02]  /*2a80*/  PRMT R77, RZ, 0x7610, R77 ;  /* 0x00007610ff4d7816 */ /* 0x000fe4000000004d */
[----:B------:R-:W-:Y:S01]  /*2a90*/  LEA.HI.X.SX32 R17, R78, R8, 0x1, P0 ;  /* 0x000000084e117211 */ /* 0x000fe200000f0eff */
[----:B------:R-:W4:Y:S04]  /*2aa0*/  @!P4 LDG.E.U8 R66, desc[UR8][R14.64] ;  /* 0x000000080e42c981 */ /* 0x000f28000c1e1100 */
[----:B------:R1:W4:Y:S01]  /*2ab0*/  @!P1 LDG.E.U8 R77, desc[UR8][R16.64] ;  /* 0x00000008104d9981 */ /* 0x000322000c1e1100 */
[----:B------:R-:W-:Y:S01]  /*2ac0*/  BAR.SYNC.DEFER_BLOCKING 0x0 ;  /* 0x0000000000007b1d */ /* 0x000fe20000010000 */
[----:B-----5:R-:W-:-:S02]  /*2ad0*/  LOP3.LUT R80, R10, 0x20, RZ, 0x3c, !PT ;  /* 0x000000200a507812 */ /* 0x020fc400078e3cff */
[----:B------:R-:W-:-:S04]  /*2ae0*/  LOP3.LUT R79, R81, 0x180, RZ, 0xc0, !PT ;  /* 0x00000180514f7812 */ /* 0x000fc800078ec0ff */
[----:B------:R-:W-:-:S04]  /*2af0*/  SHF.R.U32.HI R79, RZ, 0x4, R79 ;  /* 0x00000004ff4f7819 */ /* 0x000fc8000001164f */
[----:B------:R-:W-:Y:S01]  /*2b00*/  LOP3.LUT R79, R79, 0x1ff, R81, 0x78, !PT ;  /* 0x000001ff4f4f7812 */ /* 0x000fe200078e7851 */
[----:B--2---:R-:W-:Y:S03]  /*2b10*/  STS.U8 [R10+UR5+0x800], R21 ;  /* 0x000800150a007988 */ /* 0x004fe60008000005 */
[----:B------:R-:W-:Y:S01]  /*2b20*/  LOP3.LUT R79, R79, 0x40, RZ, 0x3c, !PT ;  /* 0x000000404f4f7812 */ /* 0x000fe200078e3cff */
[----:B------:R2:W-:Y:S01]  /*2b30*/  STS.U8 [R10+UR5], R22 ;  /* 0x000000160a007988 */ /* 0x0005e20008000005 */
[----:B------:R-:W-:-:S04]  /*2b40*/  LOP3.LUT R78, R81, 0x3f, RZ, 0xc0, !PT ;  /* 0x0000003f514e7812 */ /* 0x000fc800078ec0ff */
[----:B------:R-:W-:Y:S02]  /*2b50*/  ISETP.GE.AND P0, PT, R78, UR7, PT ;  /* 0x000000074e007c0c */ /* 0x000fe4000bf06270 */
[C---:B------:R-:W-:Y:S01]  /*2b60*/  IADD3 RZ, P1, PT, R9.reuse, R61, RZ ;  /* 0x0000003d09ff7210 */ /* 0x040fe20007f3e0ff */
[C---:B0-----:R-:W-:Y:S01]  /*2b70*/  IMAD.IADD R12, R9.reuse, 0x1, R61 ;  /* 0x00000001090c7824 */ /* 0x041fe200078e023d */
[C---:B------:R-:W-:Y:S02]  /*2b80*/  IADD3 RZ, P3, PT, R9.reuse, R60, RZ ;  /* 0x0000003c09ff7210 */ /* 0x040fe40007f7e0ff */
[C---:B------:R-:W-:Y:S01]  /*2b90*/  IADD3 RZ, P2, PT, R9.reuse, R6, RZ ;  /* 0x0000000609ff7210 */ /* 0x040fe20007f5e0ff */
[C---:B-1----:R-:W-:Y:S01]  /*2ba0*/  IMAD.IADD R16, R9.reuse, 0x1, R6 ;  /* 0x0000000109107824 */ /* 0x042fe200078e0206 */
[----:B------:R-:W-:Y:S01]  /*2bb0*/  PRMT R15, RZ, 0x7610, R15 ;  /* 0x00007610ff0f7816 */ /* 0x000fe2000000000f */
[----:B--2---:R-:W-:Y:S01]  /*2bc0*/  IMAD.IADD R22, R9, 0x1, R3 ;  /* 0x0000000109167824 */ /* 0x004fe200078e0203 */
[----:B------:R-:W-:Y:S01]  /*2bd0*/  PRMT R14, RZ, 0x7610, R14 ;  /* 0x00007610ff0e7816 */ /* 0x000fe2000000000e */
[----:B---3--:R0:W-:Y:S02]  /*2be0*/  STS.U8 [R10+UR5+0x1000], R26 ;  /* 0x0010001a0a007988 */ /* 0x0081e40008000005 */
[----:B0-----:R-:W-:-:S02]  /*2bf0*/  PRMT R26, RZ, 0x7610, R26 ;  /* 0x00007610ff1a7816 */ /* 0x001fc4000000001a */
[----:B------:R-:W-:Y:S02]  /*2c00*/  PRMT R124, RZ, 0x7610, R124 ;  /* 0x00007610ff7c7816 */ /* 0x000fe4000000007c */
[----:B------:R-:W-:Y:S02]  /*2c10*/  PRMT R83, RZ, 0x7610, R83 ;  /* 0x00007610ff537816 */ /* 0x000fe40000000053 */
[----:B------:R-:W-:Y:S01]  /*2c20*/  PRMT R125, RZ, 0x7610, R125 ;  /* 0x00007610ff7d7816 */ /* 0x000fe2000000007d */
[----:B----4-:R-:W-:Y:S04]  /*2c30*/  STS.U8 [R10+UR5+0x1800], R67 ;  /* 0x001800430a007988 */ /* 0x010fe80008000005 */
[----:B------:R-:W-:Y:S04]  /*2c40*/  STS.U8 [R80+UR5+0x200], R18 ;  /* 0x0002001250007988 */ /* 0x000fe80008000005 */
[----:B------:R-:W-:Y:S04]  /*2c50*/  STS.U8 [R80+UR5+0xa00], R23 ;  /* 0x000a001750007988 */ /* 0x000fe80008000005 */
[----:B------:R-:W-:Y:S04]  /*2c60*/  STS.U8 [R80+UR5+0x1200], R27 ;  /* 0x0012001b50007988 */ /* 0x000fe80008000005 */
[----:B------:R0:W-:Y:S02]  /*2c70*/  STS.U8 [R80+UR5+0x1a00], R65 ;  /* 0x001a004150007988 */ /* 0x0001e40008000005 */
[----:B0-----:R-:W-:-:S04]  /*2c80*/  LOP3.LUT R80, R81, 0x180, RZ, 0xc0, !PT ;  /* 0x0000018051507812 */ /* 0x001fc800078ec0ff */
[----:B------:R-:W-:-:S04]  /*2c90*/  SHF.R.U32.HI R80, RZ, 0x4, R80 ;  /* 0x00000004ff507819 */ /* 0x000fc80000011650 */
[----:B------:R-:W-:Y:S01]  /*2ca0*/  LOP3.LUT R80, R80, 0x1ff, R81, 0x78, !PT ;  /* 0x000001ff50507812 */ /* 0x000fe200078e7851 */
[----:B------:R-:W-:Y:S03]  /*2cb0*/  STS.U8 [R79+UR5+0x400], R19 ;  /* 0x000400134f007988 */ /* 0x000fe60008000005 */
[----:B------:R-:W-:Y:S01]  /*2cc0*/  LOP3.LUT R80, R80, 0x60, RZ, 0x3c, !PT ;  /* 0x0000006050507812 */ /* 0x000fe200078e3cff */
[----:B------:R-:W-:Y:S04]  /*2cd0*/  STS.U8 [R79+UR5+0xc00], R24 ;  /* 0x000c00184f007988 */ /* 0x000fe80008000005 */
[----:B------:R-:W-:Y:S04]  /*2ce0*/  STS.U8 [R79+UR5+0x1400], R64 ;  /* 0x001400404f007988 */ /* 0x000fe80008000005 */
[----:B------:R0:W-:Y:S04]  /*2cf0*/  STS.U8 [R79+UR5+0x1c00], R76 ;  /* 0x001c004c4f007988 */ /* 0x0001e80008000005 */
[----:B------:R1:W-:Y:S04]  /*2d00*/  STS.U8 [R80+UR5+0x600], R20 ;  /* 0x0006001450007988 */ /* 0x0003e80008000005 */
[----:B------:R2:W-:Y:S04]  /*2d10*/  STS.U8 [R80+UR5+0xe00], R25 ;  /* 0x000e001950007988 */ /* 0x0005e80008000005 */
[----:B------:R3:W-:Y:S04]  /*2d20*/  STS.U8 [R80+UR5+0x1600], R66 ;  /* 0x0016004250007988 */ /* 0x0007e80008000005 */
[----:B------:R-:W-:Y:S01]  /*2d30*/  STS.U8 [R80+UR5+0x1e00], R77 ;  /* 0x001e004d50007988 */ /* 0x000fe20008000005 */
[----:B------:R-:W-:Y:S01]  /*2d40*/  BAR.SYNC.DEFER_BLOCKING 0x0 ;  /* 0x0000000000007b1d */ /* 0x000fe20000010000 */
[----:B0-----:R-:W-:-:S02]  /*2d50*/  SHF.R.S32.HI R79, RZ, 0x1f, R9 ;  /* 0x0000001fff4f7819 */ /* 0x001fc40000011409 */
[----:B------:R-:W-:-:S03]  /*2d60*/  PRMT R27, RZ, 0x7610, R27 ;  /* 0x00007610ff1b7816 */ /* 0x000fc6000000001b */
[----:B------:R-:W-:Y:S01]  /*2d70*/  IMAD.X R13, R79, 0x1, R123, P1 ;  /* 0x000000014f0d7824 */ /* 0x000fe200008e067b */
[----:B------:R-:W-:Y:S01]  /*2d80*/  IADD3 RZ, P1, PT, R9, R5, RZ ;  /* 0x0000000509ff7210 */ /* 0x000fe20007f3e0ff */
[----:B------:R-:W-:Y:S01]  /*2d90*/  IMAD.X R17, R79, 0x1, R121, P2 ;  /* 0x000000014f117824 */ /* 0x000fe200010e0679 */
[----:B------:R-:W-:Y:S01]  /*2da0*/  PRMT R19, RZ, 0x7610, R19 ;  /* 0x00007610ff137816 */ /* 0x000fe20000000013 */
[C---:B-1----:R-:W-:Y:S01]  /*2db0*/  IMAD.IADD R20, R9.reuse, 0x1, R5 ;  /* 0x0000000109147824 */ /* 0x042fe200078e0205 */
[----:B------:R-:W-:Y:S01]  /*2dc0*/  IADD3 RZ, P2, PT, R9, R3, RZ ;  /* 0x0000000309ff7210 */ /* 0x000fe20007f5e0ff */
[----:B------:R-:W-:Y:S01]  /*2dd0*/  IMAD.X R21, R79, 0x1, R112, P1 ;  /* 0x000000014f157824 */ /* 0x000fe200008e0670 */
[C---:B------:R-:W-:Y:S01]  /*2de0*/  IADD3 RZ, P1, PT, R9.reuse, R2, RZ ;  /* 0x0000000209ff7210 */ /* 0x040fe20007f3e0ff */
[----:B------:R-:W-:Y:S02]  /*2df0*/  IMAD.IADD R24, R9, 0x1, R2 ;  /* 0x0000000109187824 */ /* 0x000fe400078e0202 */
[C---:B------:R-:W-:Y:S01]  /*2e00*/  IMAD.X R23, R79.reuse, 0x1, R110, P2 ;  /* 0x000000014f177824 */ /* 0x040fe200010e066e */
[----:B------:R0:W4:Y:S01]  /*2e10*/  @!P0 LDG.E.U8 R27, desc[UR8][R12.64] ;  /* 0x000000080c1b8981 */ /* 0x000122000c1e1100 */
[----:B--2---:R-:W-:-:S03]  /*2e20*/  IMAD.X R25, R79, 0x1, R101, P1 ;  /* 0x000000014f197824 */ /* 0x004fc600008e0665 */
[----:B------:R1:W2:Y:S04]  /*2e30*/  @!P0 LDG.E.U8 R15, desc[UR8][R16.64] ;  /* 0x00000008100f8981 */ /* 0x0002a8000c1e1100 */
[----:B------:R3:W2:Y:S01]  /*2e40*/  @!P0 LDG.E.U8 R19, desc[UR8][R20.64] ;  /* 0x0000000814138981 */ /* 0x0006a2000c1e1100 */
[----:B0-----:R-:W-:Y:S02]  /*2e50*/  IMAD.IADD R12, R9, 0x1, R60 ;  /* 0x00000001090c7824 */ /* 0x001fe400078e023c */
[----:B------:R-:W-:Y:S01]  /*2e60*/  IMAD.X R13, R79, 0x1, R122, P3 ;  /* 0x000000014f0d7824 */ /* 0x000fe200018e067a */
[----:B------:R-:W-:Y:S01]  /*2e70*/  IADD3 RZ, P3, PT, R9, R4, RZ ;  /* 0x0000000409ff7210 */ /* 0x000fe20007f7e0ff */
[----:B------:R0:W-:Y:S01]  /*2e80*/  STL [R1+0x18], R7 ;  /* 0x0000180701007387 */ /* 0x0001e20000100800 */
[----:B-1----:R-:W-:-:S03]  /*2e90*/  PRMT R16, RZ, 0x7610, R16 ;  /* 0x00007610ff107816 */ /* 0x002fc60000000010 */
[----:B------:R1:W2:Y:S01]  /*2ea0*/  @!P0 LDG.E.U8 R26, desc[UR8][R12.64] ;  /* 0x000000080c1a8981 */ /* 0x0002a2000c1e1100 */
[----:B---3--:R-:W-:Y:S02]  /*2eb0*/  IMAD.IADD R20, R9, 0x1, R4 ;  /* 0x0000000109147824 */ /* 0x008fe400078e0204 */
[----:B------:R-:W-:Y:S01]  /*2ec0*/  IMAD.X R21, R79, 0x1, R111, P3 ;  /* 0x000000014f157824 */ /* 0x000fe200018e066f */
[----:B------:R3:W2:Y:S04]  /*2ed0*/  @!P0 LDG.E.U8 R16, desc[UR8][R22.64] ;  /* 0x0000000816108981 */ /* 0x0006a8000c1e1100 */
[----:B------:R0:W2:Y:S01]  /*2ee0*/  @!P0 LDG.E.U8 R14, desc[UR8][R20.64] ;  /* 0x00000008140e8981 */ /* 0x0000a2000c1e1100 */
[----:B-1----:R-:W-:Y:S02]  /*2ef0*/  PRMT R13, RZ, 0x7610, R13 ;  /* 0x00007610ff0d7816 */ /* 0x002fe4000000000d */
[----:B------:R-:W-:Y:S01]  /*2f00*/  PRMT R18, RZ, 0x7610, R18 ;  /* 0x00007610ff127816 */ /* 0x000fe20000000012 */
[----:B------:R-:W-:Y:S01]  /*2f10*/  LDS.U8 R77, [R0+UR5] ;  /* 0x00000005004d7984 */ /* 0x000fe20008000000 */
[----:B---3--:R-:W-:-:S03]  /*2f20*/  IADD3 R22, P2, PT, R9, R74, RZ ;  /* 0x0000004a09167210 */ /* 0x008fc60007f5e0ff */
[----:B------:R1:W3:Y:S01]  /*2f30*/  @!P0 LDG.E.U8 R13, desc[UR8][R24.64] ;  /* 0x00000008180d8981 */ /* 0x0002e2000c1e1100 */
[----:B0-----:R-:W-:Y:S01]  /*2f40*/  IADD3 R20, P1, PT, R9, R70, RZ ;  /* 0x0000004609147210 */ /* 0x001fe20007f3e0ff */
[----:B------:R-:W-:Y:S01]  /*2f50*/  IMAD.X R23, R79, 0x1, R73, P2 ;  /* 0x000000014f177824 */ /* 0x000fe200010e0649 */
[----:B------:R-:W-:Y:S01]  /*2f60*/  PRMT R12, RZ, 0x7610, R12 ;  /* 0x00007610ff0c7816 */ /* 0x000fe2000000000c */
[----:B------:R-:W-:Y:S01]  /*2f70*/  LDS.U8 R78, [R0+UR5+0x88] ;  /* 0x00008805004e7984 */ /* 0x000fe20008000000 */
[----:B------:R-:W-:Y:S02]  /*2f80*/  PRMT R17, RZ, 0x7610, R17 ;  /* 0x00007610ff117816 */ /* 0x000fe40000000011 */
[----:B------:R-:W-:Y:S01]  /*2f90*/  PRMT R66, RZ, 0x7610, R66 ;  /* 0x00007610ff427816 */ /* 0x000fe20000000042 */
[----:B------:R-:W-:Y:S01]  /*2fa0*/  LDS.U8 R80, [R0+UR5+0x80] ;  /* 0x0000800500507984 */ /* 0x000fe20008000000 */
[----:B-1----:R-:W-:Y:S01]  /*2fb0*/  IADD3 R24, P3, PT, R9, R96, RZ ;  /* 0x0000006009187210 */ /* 0x002fe20007f7e0ff */
[----:B------:R-:W-:-:S02]  /*2fc0*/  IMAD.X R21, R79, 0x1, R69, P1 ;  /* 0x000000014f157824 */ /* 0x000fc400008e0645 */
[----:B------:R0:W2:Y:S02]  /*2fd0*/  @!P0 LDG.E.U8 R18, desc[UR8][R22.64] ;  /* 0x0000000816128981 */ /* 0x0000a4000c1e1100 */
[----:B------:R-:W-:Y:S02]  /*2fe0*/  IMAD.X R25, R79, 0x1, R95, P3 ;  /* 0x000000014f197824 */ /* 0x000fe400018e065f */
[----:B------:R1:W2:Y:S04]  /*2ff0*/  @!P0 LDG.E.U8 R12, desc[UR8][R20.64] ;  /* 0x00000008140c8981 */ /* 0x0002a8000c1e1100 */
[----:B------:R1:W2:Y:S01]  /*3000*/  @!P0 LDG.E.U8 R17, desc[UR8][R24.64] ;  /* 0x0000000818118981 */ /* 0x0002a2000c1e1100 */
[C---:B0-----:R-:W-:Y:S02]  /*3010*/  IADD3 R22, P2, PT, R9.reuse, R100, RZ ;  /* 0x0000006409167210 */ /* 0x041fe40007f5e0ff */
[----:B------:R-:W-:Y:S01]  /*3020*/  PRMT R67, RZ, 0x7610, R67 ;  /* 0x00007610ff437816 */ /* 0x000fe20000000043 */
[----:B------:R-:W-:Y:S01]  /*3030*/  LDS.U8 R81, [R0+UR5+0x800] ;  /* 0x0008000500517984 */ /* 0x000fe20008000000 */
[----:B-1----:R-:W-:-:S02]  /*3040*/  IADD3 R20, P1, PT, R9, R98, RZ ;  /* 0x0000006209147210 */ /* 0x002fc40007f3e0ff */
[----:B------:R-:W-:Y:S01]  /*3050*/  PRMT R76, RZ, 0x7610, R76 ;  /* 0x00007610ff4c7816 */ /* 0x000fe2000000004c */
[----:B------:R-:W-:Y:S01]  /*3060*/  LDS.U8 R82, [R0+UR5+0x888] ;  /* 0x0008880500527984 */ /* 0x000fe20008000000 */
[----:B------:R-:W-:Y:S01]  /*3070*/  IADD3 R24, P3, PT, R9, R94, RZ ;  /* 0x0000005e09187210 */ /* 0x000fe20007f7e0ff */
[C---:B------:R-:W-:Y:S02]  /*3080*/  IMAD.X R21, R79.reuse, 0x1, R97, P1 ;  /* 0x000000014f157824 */ /* 0x040fe400008e0661 */
[C---:B------:R-:W-:Y:S01]  /*3090*/  IMAD.X R23, R79.reuse, 0x1, R99, P2 ;  /* 0x000000014f177824 */ /* 0x040fe200010e0663 */
[----:B------:R-:W-:Y:S01]  /*30a0*/  LDS.U8 R64, [R0+UR5+0x808] ;  /* 0x0008080500407984 */ /* 0x000fe20008000000 */
[----:B------:R-:W-:-:S03]  /*30b0*/  IMAD.X R25, R79, 0x1, R85, P3 ;  /* 0x000000014f197824 */ /* 0x000fc600018e0655 */
[----:B------:R0:W2:Y:S04]  /*30c0*/  @!P0 LDG.E.U8 R66, desc[UR8][R20.64] ;  /* 0x0000000814428981 */ /* 0x0000a8000c1e1100 */
[----:B------:R1:W2:Y:S04]  /*30d0*/  @!P0 LDG.E.U8 R67, desc[UR8][R22.64] ;  /* 0x0000000816438981 */ /* 0x0002a8000c1e1100 */
[----:B------:R1:W2:Y:S01]  /*30e0*/  @!P0 LDG.E.U8 R76, desc[UR8][R24.64] ;  /* 0x00000008184c8981 */ /* 0x0002a2000c1e1100 */
[----:B0-----:R-:W-:-:S03]  /*30f0*/  IADD3 R20, P3, PT, R9, R84, RZ ;  /* 0x0000005409147210 */ /* 0x001fc60007f7e0ff */
[----:B------:R-:W-:Y:S01]  /*3100*/  LDS.U8 R65, [R0+UR5+0x880] ;  /* 0x0008800500417984 */ /* 0x000fe20008000000 */
[C---:B-1----:R-:W-:Y:S02]  /*3110*/  IADD3 R22, P2, PT, R9.reuse, R72, RZ ;  /* 0x0000004809167210 */ /* 0x042fe40007f5e0ff */
[----:B------:R-:W-:Y:S01]  /*3120*/  IADD3 R24, P1, PT, R9, R68, RZ ;  /* 0x0000004409187210 */ /* 0x000fe20007f3e0ff */
[C---:B------:R-:W-:Y:S02]  /*3130*/  IMAD.X R21, R79.reuse, 0x1, R75, P3 ;  /* 0x000000014f157824 */ /* 0x040fe400018e064b */
[C---:B------:R-:W-:Y:S02]  /*3140*/  IMAD.X R23, R79.reuse, 0x1, R71, P2 ;  /* 0x000000014f177824 */ /* 0x040fe400010e0647 */
[----:B------:R-:W-:Y:S01]  /*3150*/  IMAD.X R25, R79, 0x1, R63, P1 ;  /* 0x000000014f197824 */ /* 0x000fe200008e063f */
[----:B------:R0:W2:Y:S04]  /*3160*/  @!P0 LDG.E.U8 R83, desc[UR8][R20.64] ;  /* 0x0000000814538981 */ /* 0x0000a8000c1e1100 */
[----:B------:R-:W2:Y:S04]  /*3170*/  @!P0 LDG.E.U8 R124, desc[UR8][R22.64] ;  /* 0x00000008167c8981 */ /* 0x000ea8000c1e1100 */
[----:B------:R-:W2:Y:S04]  /*3180*/  @!P0 LDG.E.U8 R125, desc[UR8][R24.64] ;  /* 0x00000008187d8981 */ /* 0x000ea8000c1e1100 */
[----:B------:R-:W-:Y:S04]  /*3190*/  STL [R1+0x1c], R8 ;  /* 0x00001c0801007387 */ /* 0x000fe80000100800 */
[----:B------:R-:W-:Y:S04]  /*31a0*/  STL [R1+0x20], R10 ;  /* 0x0000200a01007387 */ /* 0x000fe80000100800 */
[----:B------:R-:W-:Y:S04]  /*31b0*/  STL [R1+0x24], R61 ;  /* 0x0000243d01007387 */ /* 0x000fe80000100800 */
[----:B------:R-:W-:Y:S04]  /*31c0*/  STL [R1+0x28], R123 ;  /* 0x0000287b01007387 */ /* 0x000fe80000100800 */
[----:B------:R-:W-:Y:S04]  /*31d0*/  STL [R1+0x2c], R60 ;  /* 0x00002c3c01007387 */ /* 0x000fe80000100800 */
[----:B------:R1:W-:Y:S04]  /*31e0*/  STL [R1+0x30], R6 ;  /* 0x0000300601007387 */ /* 0x0003e80000100800 */
[----:B------:R-:W-:Y:S04]  /*31f0*/  STL [R1+0x34], R122 ;  /* 0x0000347a01007387 */ /* 0x000fe80000100800 */
[----:B------:R-:W-:Y:S04]  /*3200*/  STL [R1+0x38], R5 ;  /* 0x0000380501007387 */ /* 0x000fe80000100800 */
[----:B------:R-:W-:Y:S04]  /*3210*/  STL [R1+0x3c], R121 ;  /* 0x00003c7901007387 */ /* 0x000fe80000100800 */
[----:B------:R-:W-:Y:S04]  /*3220*/  STL [R1+0x40], R112 ;  /* 0x0000407001007387 */ /* 0x000fe80000100800 */
[----:B------:R-:W-:Y:S04]  /*3230*/  STL [R1+0x44], R4 ;  /* 0x0000440401007387 */ /* 0x000fe80000100800 */
[----:B------:R-:W-:Y:S04]  /*3240*/  STL [R1+0x48], R3 ;  /* 0x0000480301007387 */ /* 0x000fe80000100800 */
[----:B------:R-:W-:Y:S04]  /*3250*/  STL [R1+0x4c], R111 ;  /* 0x00004c6f01007387 */ /* 0x000fe80000100800 */
[----:B------:R-:W-:Y:S01]  /*3260*/  STL [R1+0x50], R2 ;  /* 0x0000500201007387 */ /* 0x000fe20000100800 */
[----:B------:R-:W-:-:S03]  /*3270*/  LOP3.LUT R7, R0, 0x110, RZ, 0x3c, !PT ;  /* 0x0000011000077812 */ /* 0x000fc600078e3cff */
[----:B------:R-:W-:Y:S04]  /*3280*/  STL [R1+0x54], R110 ;  /* 0x0000546e01007387 */ /* 0x000fe80000100800 */
[----:B------:R-:W-:Y:S04]  /*3290*/  STL [R1+0x58], R101 ;  /* 0x0000586501007387 */ /* 0x000fe80000100800 */
[----:B------:R-:W-:Y:S04]  /*32a0*/  STL [R1+0x5c], R70 ;  /* 0x00005c4601007387 */ /* 0x000fe80000100800 */
[----:B------:R-:W-:Y:S04]  /*32b0*/  STL [R1+0x60], R74 ;  /* 0x0000604a01007387 */ /* 0x000fe80000100800 */
[----:B------:R-:W-:Y:S01]  /*32c0*/  STL [R1+0x64], R96 ;  /* 0x0000646001007387 */ /* 0x000fe20000100800 */
[----:B-1----:R-:W-:-:S03]  /*32d0*/  LOP3.LUT R6, R0, 0x40, RZ, 0x3c, !PT ;  /* 0x0000004000067812 */ /* 0x002fc600078e3cff */
[----:B------:R-:W-:Y:S04]  /*32e0*/  STL [R1+0x68], R69 ;  /* 0x0000684501007387 */ /* 0x000fe80000100800 */
[----:B------:R-:W-:Y:S04]  /*32f0*/  STL [R1+0x6c], R73 ;  /* 0x00006c4901007387 */ /* 0x000fe80000100800 */
[----:B------:R-:W-:Y:S04]  /*3300*/  STL [R1+0x70], R95 ;  /* 0x0000705f01007387 */ /* 0x000fe80000100800 */
[----:B------:R-:W-:Y:S04]  /*3310*/  STL [R1+0x74], R98 ;  /* 0x0000746201007387 */ /* 0x000fe80000100800 */
[----:B------:R-:W-:Y:S04]  /*3320*/  LDS.U8 R86, [R7+UR5] ;  /* 0x0000000507567984 */ /* 0x000fe80008000000 */
[----:B------:R-:W-:Y:S04]  /*3330*/  LDS.U8 R87, [R7+UR5+0x88] ;  /* 0x0000880507577984 */ /* 0x000fe80008000000 */
        /* <DEDUP_REMOVED lines=13> */
[----:B------:R1:W-:Y:S04]  /*3410*/  LDS.U8 R5, [R7+UR5+0x1880] ;  /* 0x0018800507057984 */ /* 0x0003e80008000000 */
        /* <DEDUP_REMOVED lines=39> */
[----:B0-----:R-:W-:Y:S04]  /*3690*/  LDS.U8 R21, [R0+UR5+0x1000] ;  /* 0x0010000500157984 */ /* 0x001fe80008000000 */
[----:B------:R-:W0:Y:S04]  /*36a0*/  LDS.U8 R20, [R0+UR5+0x1088] ;  /* 0x0010880500147984 */ /* 0x000e280008000000 */
[----:B------:R-:W-:Y:S04]  /*36b0*/  LDS.U8 R84, [R0+UR5+0x1008] ;  /* 0x0010080500547984 */ /* 0x000fe80008000000 */
[----:B------:R-:W-:Y:S04]  /*36c0*/  LDS.U8 R85, [R0+UR5+0x1080] ;  /* 0x0010800500557984 */ /* 0x000fe80008000000 */
[----:B------:R-:W-:Y:S04]  /*36d0*/  LDS.U8 R99, [R0+UR5+0x1800] ;  /* 0x0018000500637984 */ /* 0x000fe80008000000 */
[----:B------:R-:W-:Y:S04]  /*36e0*/  LDS.U8 R97, [R0+UR5+0x1888] ;  /* 0x0018880500617984 */ /* 0x000fe80008000000 */
[----:B------:R-:W-:Y:S04]  /*36f0*/  LDS.U8 R94, [R0+UR5+0x1808] ;  /* 0x00180805005e7984 */ /* 0x000fe80008000000 */
[----:B------:R-:W-:Y:S04]  /*3700*/  LDS.U8 R100, [R0+UR5+0x1880] ;  /* 0x0018800500647984 */ /* 0x000fe80008000000 */
[----:B------:R-:W-:Y:S01]  /*3710*/  LDS.U8 R7, [R7+UR5+0x1880] ;  /* 0x0018800507077984 */ /* 0x000fe20008000000 */
[----:B------:R-:W-:Y:S06]  /*3720*/  BAR.SYNC.DEFER_BLOCKING 0x0 ;  /* 0x0000000000007b1d */ /* 0x000fec0000010000 */
[----:B----4-:R-:W-:Y:S04]  /*3730*/  STS.U8 [R11+UR5], R27 ;  /* 0x0000001b0b007988 */ /* 0x010fe80008000005 */
[----:B--2---:R-:W-:Y:S04]  /*3740*/  STS.U8 [R11+UR5+0x200], R26 ;  /* 0x0002001a0b007988 */ /* 0x004fe80008000005 */
[----:B------:R-:W-:Y:S04]  /*3750*/  STS.U8 [R11+UR5+0x400], R15 ;  /* 0x0004000f0b007988 */ /* 0x000fe80008000005 */
[----:B------:R-:W-:Y:S04]  /*3760*/  STS.U8 [R11+UR5+0x600], R19 ;  /* 0x000600130b007988 */ /* 0x000fe80008000005 */
[----:B------:R-:W-:Y:S04]  /*3770*/  STS.U8 [R11+UR5+0x800], R14 ;  /* 0x0008000e0b007988 */ /* 0x000fe80008000005 */
[----:B------:R-:W-:Y:S04]  /*3780*/  STS.U8 [R11+UR5+0xa00], R16 ;  /* 0x000a00100b007988 */ /* 0x000fe80008000005 */
[----:B---3--:R-:W-:Y:S04]  /*3790*/  STS.U8 [R11+UR5+0xc00], R13 ;  /* 0x000c000d0b007988 */ /* 0x008fe80008000005 */
[----:B------:R-:W-:Y:S04]  /*37a0*/  STS.U8 [R11+UR5+0xe00], R67 ;  /* 0x000e00430b007988 */ /* 0x000fe80008000005 */
[----:B------:R-:W-:Y:S04]  /*37b0*/  STS.U8 [R11+UR5+0x1000], R66 ;  /* 0x001000420b007988 */ /* 0x000fe80008000005 */
[----:B------:R-:W-:Y:S04]  /*37c0*/  STS.U8 [R11+UR5+0x1200], R17 ;  /* 0x001200110b007988 */ /* 0x000fe80008000005 */
[----:B------:R-:W-:Y:S04]  /*37d0*/  STS.U8 [R11+UR5+0x1400], R76 ;  /* 0x0014004c0b007988 */ /* 0x000fe80008000005 */
[----:B------:R-:W-:Y:S04]  /*37e0*/  STS.U8 [R11+UR5+0x1600], R83 ;  /* 0x001600530b007988 */ /* 0x000fe80008000005 */
[----:B------:R-:W-:Y:S04]  /*37f0*/  STS.U8 [R11+UR5+0x1800], R18 ;  /* 0x001800120b007988 */ /* 0x000fe80008000005 */
[----:B------:R0:W-:Y:S04]  /*3800*/  STS.U8 [R11+UR5+0x1a00], R124 ;  /* 0x001a007c0b007988 */ /* 0x0001e80008000005 */
[----:B------:R-:W-:Y:S04]  /*3810*/  STS.U8 [R11+UR5+0x1c00], R12 ;  /* 0x001c000c0b007988 */ /* 0x000fe80008000005 */
[----:B------:R1:W-:Y:S01]  /*3820*/  STS.U8 [R11+UR5+0x1e00], R125 ;  /* 0x001e007d0b007988 */ /* 0x0003e20008000005 */
[----:B------:R-:W-:Y:S01]  /*3830*/  BAR.SYNC.DEFER_BLOCKING 0x0 ;  /* 0x0000000000007b1d */ /* 0x000fe20000010000 */
[----:B0-----:R-:W-:-:S02]  /*3840*/  IMAD.MOV.U32 R124, RZ, RZ, R20 ;  /* 0x000000ffff7c7224 */ /* 0x001fc400078e0014 */
[----:B-1----:R-:W-:-:S03]  /*3850*/  IMAD.MOV.U32 R125, RZ, RZ, R21 ;  /* 0x000000ffff7d7224 */ /* 0x002fc600078e0015 */
[----:B------:R-:W0:Y:S04]  /*3860*/  LDSM.16.M88.4 R24, [R62] ;  /* 0x000000003e18783b */ /* 0x000e280000000200 */
[----:B------:R-:W1:Y:S04]  /*3870*/  LDSM.16.M88.4 R20, [R62+0x800] ;  /* 0x000800003e14783b */ /* 0x000e680000000200 */
[----:B------:R-:W2:Y:S04]  /*3880*/  LDSM.16.M88.4 R16, [R62+0x1000] ;  /* 0x001000003e10783b */ /* 0x000ea80000000200 */
[----:B------:R-:W3:Y:S01]  /*3890*/  LDSM.16.M88.4 R12, [R62+0x1800] ;  /* 0x001800003e0c783b */ /* 0x000ee20000000200 */
[----:B------:R-:W-:-:S02]  /*38a0*/  IMAD R77, R78, 0x100, R77 ;  /* 0x000001004e4d7824 */ /* 0x000fc400078e024d */
[----:B------:R-:W-:Y:S02]  /*38b0*/  IMAD R79, R80, 0x100, R79 ;  /* 0x00000100504f7824 */ /* 0x000fe400078e024f */
[----:B------:R-:W-:Y:S02]  /*38c0*/  IMAD R66, R82, 0x100, R81 ;  /* 0x0000010052427824 */ /* 0x000fe400078e0251 */
[----:B------:R-:W-:Y:S01]  /*38d0*/  IMAD R67, R65, 0x100, R64 ;  /* 0x0000010041437824 */ /* 0x000fe200078e0240 */
[----:B------:R-:W-:Y:S02]  /*38e0*/  F2FP.F16.E5M2.UNPACK_B R64, R77 ;  /* 0x0000004dff40723e */ /* 0x000fe400020004ff */
[----:B------:R-:W-:Y:S02]  /*38f0*/  F2FP.F16.E5M2.UNPACK_B R65, R79 ;  /* 0x0000004fff41723e */ /* 0x000fe400020004ff */
[----:B------:R-:W-:Y:S02]  /*3900*/  F2FP.F16.E5M2.UNPACK_B R66, R66 ;  /* 0x00000042ff42723e */ /* 0x000fe400020004ff */
[----:B------:R-:W-:-:S02]  /*3910*/  F2FP.F16.E5M2.UNPACK_B R67, R67 ;  /* 0x00000043ff43723e */ /* 0x000fc400020004ff */
[----:B0-----:R-:W-:Y:S02]  /*3920*/  F2FP.F16.E5M2.UNPACK_B R76, R24 ;  /* 0x00000018ff4c723e */ /* 0x001fe400020004ff */
[----:B------:R-:W-:Y:S02]  /*3930*/  F2FP.F16.E5M2.UNPACK_B R77, R25 ;  /* 0x00000019ff4d723e */ /* 0x000fe400020004ff */
[----:B-1----:R-:W-:Y:S02]  /*3940*/  F2FP.F16.E5M2.UNPACK_B R78, R20 ;  /* 0x00000014ff4e723e */ /* 0x002fe400020004ff */
[----:B------:R-:W-:Y:S02]  /*3950*/  F2FP.F16.E5M2.UNPACK_B R79, R21 ;  /* 0x00000015ff4f723e */ /* 0x000fe400020004ff */
[----:B--2---:R-:W-:Y:S02]  /*3960*/  F2FP.F16.E5M2.UNPACK_B R80, R16 ;  /* 0x00000010ff50723e */ /* 0x004fe400020004ff */
[----:B------:R-:W-:-:S02]  /*3970*/  F2FP.F16.E5M2.UNPACK_B R81, R17 ;  /* 0x00000011ff51723e */ /* 0x000fc400020004ff */
[----:B---3--:R-:W-:Y:S02]  /*3980*/  F2FP.F16.E5M2.UNPACK_B R82, R12 ;  /* 0x0000000cff52723e */ /* 0x008fe400020004ff */
[----:B------:R-:W-:Y:S01]  /*3990*/  F2FP.F16.E5M2.UNPACK_B R83, R13 ;  /* 0x0000000dff53723e */ /* 0x000fe200020004ff */
[C---:B------:R-:W-:Y:S08]  /*39a0*/  HMMA.16816.F32 R56, R64.reuse, R76, R56 ;  /* 0x0000004c4038723c */ /* 0x040ff00000001838 */
[C---:B------:R-:W-:Y:S08]  /*39b0*/  HMMA.16816.F32 R52, R64.reuse, R78, R52 ;  /* 0x0000004e4034723c */ /* 0x040ff00000001834 */
[C---:B------:R-:W-:Y:S08]  /*39c0*/  HMMA.16816.F32 R48, R64.reuse, R80, R48 ;  /* 0x000000504030723c */ /* 0x040ff00000001830 */
[----:B------:R-:W-:Y:S01]  /*39d0*/  HMMA.16816.F32 R44, R64, R82, R44 ;  /* 0x00000052402c723c */ /* 0x000fe2000000182c */
[----:B------:R-:W-:-:S02]  /*39e0*/  IMAD R64, R103, 0x100, R102 ;  /* 0x0000010067407824 */ /* 0x000fc400078e0266 */
[----:B------:R-:W-:Y:S02]  /*39f0*/  IMAD R65, R105, 0x100, R104 ;  /* 0x0000010069417824 */ /* 0x000fe400078e0268 */
[----:B------:R-:W-:Y:S02]  /*3a00*/  IMAD R66, R107, 0x100, R106 ;  /* 0x000001006b427824 */ /* 0x000fe400078e026a */
[----:B------:R-:W-:Y:S01]  /*3a10*/  IMAD R67, R109, 0x100, R108 ;  /* 0x000001006d437824 */ /* 0x000fe200078e026c */
[----:B------:R-:W-:Y:S02]  /*3a20*/  F2FP.F16.E5M2.UNPACK_B R64, R64 ;  /* 0x00000040ff40723e */ /* 0x000fe400020004ff */
[----:B------:R-:W-:Y:S02]  /*3a30*/  F2FP.F16.E5M2.UNPACK_B R65, R65 ;  /* 0x00000041ff41723e */ /* 0x000fe400020004ff */
[----:B------:R-:W-:Y:S02]  /*3a40*/  F2FP.F16.E5M2.UNPACK_B R66, R66 ;  /* 0x00000042ff42723e */ /* 0x000fe400020004ff */
[----:B------:R-:W-:Y:S01]  /*3a50*/  F2FP.F16.E5M2.UNPACK_B R67, R67 ;  /* 0x00000043ff43723e */ /* 0x000fe200020004ff */
[----:B------:R-:W-:-:S02]  /*3a60*/  IMAD R86, R87, 0x100, R86 ;  /* 0x0000010057567824 */ /* 0x000fc400078e0256 */
[----:B------:R-:W-:Y:S02]  /*3a70*/  IMAD R88, R89, 0x100, R88 ;  /* 0x0000010059587824 */ /* 0x000fe400078e0258 */
[----:B------:R-:W-:Y:S02]  /*3a80*/  IMAD R90, R91, 0x100, R90 ;  /* 0x000001005b5a7824 */ /* 0x000fe400078e025a */
[----:B------:R-:W-:Y:S01]  /*3a90*/  HMMA.16816.F32 R36, R64, R78, R36 ;  /* 0x0000004e4024723c */ /* 0x000fe20000001824 */
[----:B------:R-:W-:Y:S01]  /*3aa0*/  IMAD R92, R93, 0x100, R92 ;  /* 0x000001005d5c7824 */ /* 0x000fe200078e025c */
[----:B------:R-:W-:-:S06]  /*3ab0*/  F2FP.F16.E5M2.UNPACK_B R24, R24.H1 ;  /* 0x00000018ff18723e */ /* 0x000fcc00030004ff */
[----:B------:R-:W-:Y:S01]  /*3ac0*/  HMMA.16816.F32 R32, R64, R80, R32 ;  /* 0x000000504020723c */ /* 0x000fe20000001820 */
[----:B------:R-:W-:Y:S02]  /*3ad0*/  F2FP.F16.E5M2.UNPACK_B R25, R25.H1 ;  /* 0x00000019ff19723e */ /* 0x000fe400030004ff */
[----:B------:R-:W-:Y:S02]  /*3ae0*/  F2FP.F16.E5M2.UNPACK_B R20, R20.H1 ;  /* 0x00000014ff14723e */ /* 0x000fe400030004ff */
[----:B------:R-:W-:-:S03]  /*3af0*/  F2FP.F16.E5M2.UNPACK_B R21, R21.H1 ;  /* 0x00000015ff15723e */ /* 0x000fc600030004ff */
[C---:B------:R-:W-:Y:S01]  /*3b00*/  HMMA.16816.F32 R40, R64.reuse, R76, R40 ;  /* 0x0000004c4028723c */ /* 0x040fe20000001828 */
[----:B------:R-:W-:Y:S02]  /*3b10*/  F2FP.F16.E5M2.UNPACK_B R16, R16.H1 ;  /* 0x00000010ff10723e */ /* 0x000fe400030004ff */
[----:B------:R-:W-:Y:S02]  /*3b20*/  F2FP.F16.E5M2.UNPACK_B R17, R17.H1 ;  /* 0x00000011ff11723e */ /* 0x000fe400030004ff */
[----:B------:R-:W-:Y:S02]  /*3b30*/  F2FP.F16.E5M2.UNPACK_B R12, R12.H1 ;  /* 0x0000000cff0c723e */ /* 0x000fe400030004ff */
[----:B------:R-:W-:Y:S01]  /*3b40*/  F2FP.F16.E5M2.UNPACK_B R13, R13.H1 ;  /* 0x0000000dff0d723e */ /* 0x000fe200030004ff */
[----:B------:R-:W-:Y:S01]  /*3b50*/  HMMA.16816.F32 R28, R64, R82, R28 ;  /* 0x00000052401c723c */ /* 0x000fe2000000181c */
[----:B------:R-:W-:Y:S02]  /*3b60*/  F2FP.F16.E5M2.UNPACK_B R64, R86 ;  /* 0x00000056ff40723e */ /* 0x000fe400020004ff */
[----:B------:R-:W-:-:S02]  /*3b70*/  F2FP.F16.E5M2.UNPACK_B R65, R88 ;  /* 0x00000058ff41723e */ /* 0x000fc400020004ff */
[----:B------:R-:W-:Y:S02]  /*3b80*/  F2FP.F16.E5M2.UNPACK_B R66, R90 ;  /* 0x0000005aff42723e */ /* 0x000fe400020004ff */
[----:B------:R-:W-:Y:S01]  /*3b90*/  F2FP.F16.E5M2.UNPACK_B R67, R92 ;  /* 0x0000005cff43723e */ /* 0x000fe200020004ff */
[----:B------:R-:W-:Y:S02]  /*3ba0*/  IMAD R119, R119, 0x100, R120 ;  /* 0x0000010077777824 */ /* 0x000fe400078e0278 */
[----:B------:R-:W-:Y:S02]  /*3bb0*/  IMAD R117, R117, 0x100, R118 ;  /* 0x0000010075757824 */ /* 0x000fe400078e0276 */
[----:B------:R-:W-:Y:S02]  /*3bc0*/  IMAD R115, R115, 0x100, R116 ;  /* 0x0000010073737824 */ /* 0x000fe400078e0274 */
[----:B------:R-:W-:Y:S01]  /*3bd0*/  IMAD R113, R113, 0x100, R114 ;  /* 0x0000010071717824 */ /* 0x000fe200078e0272 */
[C---:B------:R-:W-:Y:S08]  /*3be0*/  HMMA.16816.F32 R56, R64.reuse, R24, R56 ;  /* 0x000000184038723c */ /* 0x040ff00000001838 */
[C---:B------:R-:W-:Y:S08]  /*3bf0*/  HMMA.16816.F32 R52, R64.reuse, R20, R52 ;  /* 0x000000144034723c */ /* 0x040ff00000001834 */
[C---:B------:R-:W-:Y:S08]  /*3c00*/  HMMA.16816.F32 R48, R64.reuse, R16, R48 ;  /* 0x000000104030723c */ /* 0x040ff00000001830 */
[----:B------:R-:W-:Y:S01]  /*3c10*/  HMMA.16816.F32 R44, R64, R12, R44 ;  /* 0x0000000c402c723c */ /* 0x000fe2000000182c */
[----:B------:R-:W-:-:S02]  /*3c20*/  F2FP.F16.E5M2.UNPACK_B R64, R119 ;  /* 0x00000077ff40723e */ /* 0x000fc400020004ff */
[----:B------:R-:W-:Y:S02]  /*3c30*/  F2FP.F16.E5M2.UNPACK_B R65, R117 ;  /* 0x00000075ff41723e */ /* 0x000fe400020004ff */
[----:B------:R-:W-:Y:S02]  /*3c40*/  F2FP.F16.E5M2.UNPACK_B R66, R115 ;  /* 0x00000073ff42723e */ /* 0x000fe400020004ff */
[----:B------:R-:W-:-:S07]  /*3c50*/  F2FP.F16.E5M2.UNPACK_B R67, R113 ;  /* 0x00000071ff43723e */ /* 0x000fce00020004ff */
[----:B------:R-:W-:Y:S01]  /*3c60*/  HMMA.16816.F32 R36, R64, R20, R36 ;  /* 0x000000144024723c */ /* 0x000fe20000001824 */
[----:B------:R-:W-:Y:S02]  /*3c70*/  IMAD R20, R97, 0x100, R99 ;  /* 0x0000010061147824 */ /* 0x000fe400078e0263 */
[----:B------:R-:W-:-:S05]  /*3c80*/  IMAD R21, R100, 0x100, R94 ;  /* 0x0000010064157824 */ /* 0x000fca00078e025e */
[C---:B------:R-:W-:Y:S01]  /*3c90*/  HMMA.16816.F32 R32, R64.reuse, R16, R32 ;  /* 0x000000104020723c */ /* 0x040fe20000001820 */
[----:B------:R-:W-:Y:S02]  /*3ca0*/  IMAD R16, R124, 0x100, R125 ;  /* 0x000001007c107824 */ /* 0x000fe400078e027d */
[----:B------:R-:W-:Y:S02]  /*3cb0*/  IMAD R17, R85, 0x100, R84 ;  /* 0x0000010055117824 */ /* 0x000fe400078e0254 */
[----:B------:R-:W2:Y:S03]  /*3cc0*/  LDL.LU R84, [R1+0x8c] ;  /* 0x00008c0001547983 */ /* 0x000ea60000300800 */
[C---:B------:R-:W-:Y:S01]  /*3cd0*/  HMMA.16816.F32 R40, R64.reuse, R24, R40 ;  /* 0x000000184028723c */ /* 0x040fe20000001828 */
[----:B------:R-:W-:Y:S01]  /*3ce0*/  F2FP.F16.E5M2.UNPACK_B R24, R26 ;  /* 0x0000001aff18723e */ /* 0x000fe200020004ff */
[----:B------:R-:W-:Y:S01]  /*3cf0*/  IMAD R76, R95, 0x100, R98 ;  /* 0x000001005f4c7824 */ /* 0x000fe200078e0262 */
[----:B------:R-:W-:Y:S01]  /*3d00*/  F2FP.F16.E5M2.UNPACK_B R25, R27 ;  /* 0x0000001bff19723e */ /* 0x000fe200020004ff */
[----:B------:R-:W-:Y:S01]  /*3d10*/  IMAD R77, R69, 0x100, R73 ;  /* 0x00000100454d7824 */ /* 0x000fe200078e0249 */
[----:B------:R-:W3:Y:S03]  /*3d20*/  LDL.LU R85, [R1+0x88] ;  /* 0x0000880001557983 */ /* 0x000ee60000300800 */
[----:B------:R-:W-:Y:S01]  /*3d30*/  HMMA.16816.F32 R28, R64, R12, R28 ;  /* 0x0000000c401c723c */ /* 0x000fe2000000181c */
[----:B------:R-:W-:Y:S01]  /*3d40*/  F2FP.F16.E5M2.UNPACK_B R64, R16 ;  /* 0x00000010ff40723e */ /* 0x000fe200020004ff */
[----:B------:R-:W-:Y:S01]  /*3d50*/  IMAD R78, R74, 0x100, R96 ;  /* 0x000001004a4e7824 */ /* 0x000fe200078e0260 */
[----:B------:R-:W-:Y:S01]  /*3d60*/  F2FP.F16.E5M2.UNPACK_B R65, R17 ;  /* 0x00000011ff41723e */ /* 0x000fe200020004ff */
[----:B------:R-:W-:Y:S01]  /*3d70*/  IMAD R79, R101, 0x100, R70 ;  /* 0x00000100654f7824 */ /* 0x000fe200078e0246 */
[----:B------:R-:W-:Y:S01]  /*3d80*/  F2FP.F16.E5M2.UNPACK_B R66, R20 ;  /* 0x00000014ff42723e */ /* 0x000fe200020004ff */
[----:B------:R-:W4:Y:S01]  /*3d90*/  LDL.LU R99, [R1+0x84] ;  /* 0x0000840001637983 */ /* 0x000f220000300800 */
[----:B------:R-:W-:-:S02]  /*3da0*/  F2FP.F16.E5M2.UNPACK_B R67, R21 ;  /* 0x00000015ff43723e */ /* 0x000fc400020004ff */
[----:B------:R-:W-:Y:S01]  /*3db0*/  F2FP.F16.E5M2.UNPACK_B R12, R22 ;  /* 0x00000016ff0c723e */ /* 0x000fe200020004ff */
[----:B------:R-:W3:Y:S01]  /*3dc0*/  LDL.LU R97, [R1+0x80] ;  /* 0x0000800001617983 */ /* 0x000ee20000300800 */
[----:B------:R-:W-:Y:S02]  /*3dd0*/  F2FP.F16.E5M2.UNPACK_B R13, R23 ;  /* 0x00000017ff0d723e */ /* 0x000fe400020004ff */
[----:B------:R-:W-:Y:S01]  /*3de0*/  F2FP.F16.E5M2.UNPACK_B R16, R18 ;  /* 0x00000012ff10723e */ /* 0x000fe200020004ff */
[----:B------:R-:W3:Y:S01]  /*3df0*/  LDL.LU R94, [R1+0x7c] ;  /* 0x00007c00015e7983 */ /* 0x000ee20000300800 */
[----:B------:R-:W-:Y:S02]  /*3e00*/  F2FP.F16.E5M2.UNPACK_B R17, R19 ;  /* 0x00000013ff11723e */ /* 0x000fe400020004ff */
[----:B------:R-:W-:Y:S02]  /*3e10*/  F2FP.F16.E5M2.UNPACK_B R20, R14 ;  /* 0x0000000eff14723e */ /* 0x000fe400020004ff */
[----:B------:R-:W-:Y:S01]  /*3e20*/  F2FP.F16.E5M2.UNPACK_B R21, R15 ;  /* 0x0000000fff15723e */ /* 0x000fe200020004ff */
[C---:B------:R-:W-:Y:S01]  /*3e30*/  HMMA.16816.F32 R56, R64.reuse, R24, R56 ;  /* 0x000000184038723c */ /* 0x040fe20000001838 */
[----:B------:R-:W4:Y:S04]  /*3e40*/  LDL.LU R100, [R1+0x78] ;  /* 0x0000780001647983 */ /* 0x000f280000300800 */
[----:B------:R-:W4:Y:S03]  /*3e50*/  LDL.LU R98, [R1+0x74] ;  /* 0x0000740001627983 */ /* 0x000f260000300800 */
[C---:B------:R-:W-:Y:S01]  /*3e60*/  HMMA.16816.F32 R52, R64.reuse, R12, R52 ;  /* 0x0000000c4034723c */ /* 0x040fe20000001834 */
[----:B------:R-:W4:Y:S04]  /*3e70*/  LDL.LU R95, [R1+0x70] ;  /* 0x00007000015f7983 */ /* 0x000f280000300800 */
[----:B------:R-:W4:Y:S03]  /*3e80*/  LDL.LU R73, [R1+0x6c] ;  /* 0x00006c0001497983 */ /* 0x000f260000300800 */
[C---:B------:R-:W-:Y:S01]  /*3e90*/  HMMA.16816.F32 R48, R64.reuse, R16, R48 ;  /* 0x000000104030723c */ /* 0x040fe20000001830 */
[----:B------:R-:W4:Y:S04]  /*3ea0*/  LDL.LU R69, [R1+0x68] ;  /* 0x0000680001457983 */ /* 0x000f280000300800 */
[----:B------:R-:W4:Y:S03]  /*3eb0*/  LDL.LU R96, [R1+0x64] ;  /* 0x0000640001607983 */ /* 0x000f260000300800 */
[----:B------:R-:W-:Y:S01]  /*3ec0*/  HMMA.16816.F32 R44, R64, R20, R44 ;  /* 0x00000014402c723c */ /* 0x000fe2000000182c */
[----:B------:R-:W-:Y:S01]  /*3ed0*/  F2FP.F16.E5M2.UNPACK_B R64, R76 ;  /* 0x0000004cff40723e */ /* 0x000fe200020004ff */
[----:B------:R-:W4:Y:S01]  /*3ee0*/  LDL.LU R74, [R1+0x60] ;  /* 0x00006000014a7983 */ /* 0x000f220000300800 */
[----:B------:R-:W-:-:S02]  /*3ef0*/  F2FP.F16.E5M2.UNPACK_B R65, R77 ;  /* 0x0000004dff41723e */ /* 0x000fc400020004ff */
[----:B------:R-:W-:Y:S01]  /*3f00*/  F2FP.F16.E5M2.UNPACK_B R66, R78 ;  /* 0x0000004eff42723e */ /* 0x000fe200020004ff */
[----:B------:R-:W4:Y:S01]  /*3f10*/  LDL.LU R70, [R1+0x5c] ;  /* 0x00005c0001467983 */ /* 0x000f220000300800 */
[----:B------:R-:W-:-:S03]  /*3f20*/  F2FP.F16.E5M2.UNPACK_B R67, R79 ;  /* 0x0000004fff43723e */ /* 0x000fc600020004ff */
[----:B------:R-:W4:Y:S04]  /*3f30*/  LDL.LU R101, [R1+0x58] ;  /* 0x0000580001657983 */ /* 0x000f280000300800 */
[----:B------:R-:W-:Y:S01]  /*3f40*/  HMMA.16816.F32 R40, R64, R24, R40 ;  /* 0x000000184028723c */ /* 0x000fe20000001828 */
[----:B------:R-:W-:Y:S02]  /*3f50*/  IMAD R24, R2, 0x100, R110 ;  /* 0x0000010002187824 */ /* 0x000fe400078e026e */
[----:B------:R-:W4:Y:S01]  /*3f60*/  LDL.LU R110, [R1+0x54] ;  /* 0x00005400016e7983 */ /* 0x000f220000300800 */
[----:B------:R-:W-:-:S03]  /*3f70*/  IMAD R25, R3, 0x100, R111 ;  /* 0x0000010003197824 */ /* 0x000fc600078e026f */
[----:B------:R-:W4:Y:S01]  /*3f80*/  LDL.LU R2, [R1+0x50] ;  /* 0x0000500001027983 */ /* 0x000f220000300800 */
[----:B------:R-:W-:Y:S01]  /*3f90*/  HMMA.16816.F32 R36, R64, R12, R36 ;  /* 0x0000000c4024723c */ /* 0x000fe20000001824 */
[----:B------:R-:W-:Y:S02]  /*3fa0*/  IMAD R12, R112, 0x100, R4 ;  /* 0x00000100700c7824 */ /* 0x000fe400078e0204 */
[----:B------:R-:W4:Y:S01]  /*3fb0*/  LDL.LU R111, [R1+0x4c] ;  /* 0x00004c00016f7983 */ /* 0x000f220000300800 */
[----:B------:R-:W-:-:S03]  /*3fc0*/  IMAD R13, R5, 0x100, R121 ;  /* 0x00000100050d7824 */ /* 0x000fc600078e0279 */
[----:B------:R-:W4:Y:S01]  /*3fd0*/  LDL.LU R3, [R1+0x48] ;  /* 0x0000480001037983 */ /* 0x000f220000300800 */
[----:B------:R-:W-:Y:S01]  /*3fe0*/  HMMA.16816.F32 R32, R64, R16, R32 ;  /* 0x000000104020723c */ /* 0x000fe20000001820 */
[----:B------:R-:W-:Y:S02]  /*3ff0*/  F2FP.F16.E5M2.UNPACK_B R16, R26.H1 ;  /* 0x0000001aff10723e */ /* 0x000fe400030004ff */
[----:B------:R-:W4:Y:S01]  /*4000*/  LDL.LU R4, [R1+0x44] ;  /* 0x0000440001047983 */ /* 0x000f220000300800 */
[----:B------:R-:W-:Y:S01]  /*4010*/  F2FP.F16.E5M2.UNPACK_B R26, R12 ;  /* 0x0000000cff1a723e */ /* 0x000fe200020004ff */
[----:B------:R-:W-:Y:S02]  /*4020*/  IMAD R12, R6, 0x100, R122 ;  /* 0x00000100060c7824 */ /* 0x000fe400078e027a */
[----:B------:R-:W4:Y:S01]  /*4030*/  LDL.LU R112, [R1+0x40] ;  /* 0x0000400001707983 */ /* 0x000f220000300800 */
[----:B------:R-:W-:-:S03]  /*4040*/  F2FP.F16.E5M2.UNPACK_B R17, R27.H1 ;  /* 0x0000001bff11723e */ /* 0x000fc600030004ff */
[----:B------:R-:W4:Y:S01]  /*4050*/  LDL.LU R121, [R1+0x3c] ;  /* 0x00003c0001797983 */ /* 0x000f220000300800 */
[----:B------:R-:W-:Y:S01]  /*4060*/  F2FP.F16.E5M2.UNPACK_B R27, R13 ;  /* 0x0000000dff1b723e */ /* 0x000fe200020004ff */
[----:B------:R-:W-:Y:S02]  /*4070*/  HMMA.16816.F32 R28, R64, R20, R28 ;  /* 0x00000014401c723c */ /* 0x000fe4000000181c */
[----:B------:R-:W4:Y:S01]  /*4080*/  LDL.LU R5, [R1+0x38] ;  /* 0x0000380001057983 */ /* 0x000f220000300800 */
[----:B------:R-:W-:Y:S01]  /*4090*/  IMAD R13, R123, 0x100, R60 ;  /* 0x000001007b0d7824 */ /* 0x000fe200078e023c */
[----:B------:R-:W-:Y:S01]  /*40a0*/  F2FP.F16.E5M2.UNPACK_B R20, R14.H1 ;  /* 0x0000000eff14723e */ /* 0x000fe200030004ff */
[----:B------:R-:W0:Y:S01]  /*40b0*/  LDC R64, c[0x0][0x3a8] ;  /* 0x0000ea00ff407b82 */ /* 0x000e220000000800 */
[----:B------:R-:W4:Y:S01]  /*40c0*/  LDL.LU R122, [R1+0x34] ;  /* 0x00003400017a7983 */ /* 0x000f220000300800 */
[----:B------:R-:W-:-:S03]  /*40d0*/  IMAD R14, R10, 0x100, R61 ;  /* 0x000001000a0e7824 */ /* 0x000fc600078e023d */
[----:B------:R-:W4:Y:S01]  /*40e0*/  LDL.LU R6, [R1+0x30] ;  /* 0x0000300001067983 */ /* 0x000f220000300800 */
[----:B------:R-:W-:-:S03]  /*40f0*/  F2FP.F16.E5M2.UNPACK_B R21, R15.H1 ;  /* 0x0000000fff15723e */ /* 0x000fc600030004ff */
[----:B------:R-:W4:Y:S01]  /*4100*/  LDL.LU R60, [R1+0x2c] ;  /* 0x00002c00013c7983 */ /* 0x000f220000300800 */
[----:B------:R-:W-:-:S03]  /*4110*/  IMAD R15, R7, 0x100, R8 ;  /* 0x00000100070f7824 */ /* 0x000fc600078e0208 */
[----:B------:R-:W4:Y:S04]  /*4120*/  LDL.LU R123, [R1+0x28] ;  /* 0x00002800017b7983 */ /* 0x000f280000300800 */
[----:B------:R-:W4:Y:S04]  /*4130*/  LDL.LU R61, [R1+0x24] ;  /* 0x00002400013d7983 */ /* 0x000f280000300800 */
[----:B------:R1:W5:Y:S04]  /*4140*/  LDL.LU R10, [R1+0x20] ;  /* 0x00002000010a7983 */ /* 0x0003680000300800 */
[----:B------:R-:W4:Y:S04]  /*4150*/  LDL.LU R8, [R1+0x1c] ;  /* 0x00001c0001087983 */ /* 0x000f280000300800 */
[----:B------:R-:W4:Y:S01]  /*4160*/  LDL.LU R7, [R1+0x18] ;  /* 0x0000180001077983 */ /* 0x000f220000300800 */
[----:B------:R-:W-:-:S02]  /*4170*/  F2FP.F16.E5M2.UNPACK_B R24, R24 ;  /* 0x00000018ff18723e */ /* 0x000fc400020004ff */
[----:B------:R-:W-:Y:S02]  /*4180*/  F2FP.F16.E5M2.UNPACK_B R25, R25 ;  /* 0x00000019ff19723e */ /* 0x000fe400020004ff */
[----:B------:R-:W-:Y:S02]  /*4190*/  F2FP.F16.E5M2.UNPACK_B R22, R22.H1 ;  /* 0x00000016ff16723e */ /* 0x000fe400030004ff */
[----:B------:R-:W-:Y:S02]  /*41a0*/  F2FP.F16.E5M2.UNPACK_B R23, R23.H1 ;  /* 0x00000017ff17723e */ /* 0x000fe400030004ff */
[----:B------:R-:W-:Y:S02]  /*41b0*/  F2FP.F16.E5M2.UNPACK_B R18, R18.H1 ;  /* 0x00000012ff12723e */ /* 0x000fe400030004ff */
[----:B------:R-:W-:Y:S02]  /*41c0*/  F2FP.F16.E5M2.UNPACK_B R19, R19.H1 ;  /* 0x00000013ff13723e */ /* 0x000fe400030004ff */
[----:B------:R-:W-:-:S02]  /*41d0*/  F2FP.F16.E5M2.UNPACK_B R12, R12 ;  /* 0x0000000cff0c723e */ /* 0x000fc400020004ff */
[----:B------:R-:W-:Y:S02]  /*41e0*/  F2FP.F16.E5M2.UNPACK_B R13, R13 ;  /* 0x0000000dff0d723e */ /* 0x000fe400020004ff */
[----:B------:R-:W-:Y:S02]  /*41f0*/  F2FP.F16.E5M2.UNPACK_B R14, R14 ;  /* 0x0000000eff0e723e */ /* 0x000fe400020004ff */
[----:B------:R-:W-:Y:S01]  /*4200*/  F2FP.F16.E5M2.UNPACK_B R15, R15 ;  /* 0x0000000fff0f723e */ /* 0x000fe200020004ff */
[----:B------:R-:W-:Y:S01]  /*4210*/  HMMA.16816.F32 R56, R24, R16, R56 ;  /* 0x000000101838723c */ /* 0x000fe20000001838 */
[----:B------:R-:W-:Y:S02]  /*4220*/  USHF.R.S32.HI UR10, URZ, 0x1f, UR4 ;  /* 0x0000001fff0a7899 */ /* 0x000fe40008011404 */
[----:B------:R-:W-:Y:S01]  /*4230*/  IADD3 R68, P2, PT, R68, UR4, RZ ;  /* 0x0000000444447c10 */ /* 0x000fe2000ff5e0ff */
[----:B------:R-:W-:Y:S01]  /*4240*/  UIADD3 UR6, UPT, UPT, UR6, -0x1, URZ ;  /* 0xffffffff06067890 */ /* 0x000fe2000fffe0ff */
[----:B------:R-:W-:-:S03]  /*4250*/  IADD3 R72, P4, PT, R72, UR4, RZ ;  /* 0x0000000448487c10 */ /* 0x000fc6000ff9e0ff */
[----:B------:R-:W-:Y:S01]  /*4260*/  HMMA.16816.F32 R52, R24, R22, R52 ;  /* 0x000000161834723c */ /* 0x000fe20000001834 */
[----:B------:R-:W-:-:S07]  /*4270*/  UISETP.NE.U32.AND UP0, UPT, UR6, URZ, UPT ;  /* 0x000000ff0600728c */ /* 0x000fce000bf05070 */
[C---:B------:R-:W-:Y:S08]  /*4280*/  HMMA.16816.F32 R48, R24.reuse, R18, R48 ;  /* 0x000000121830723c */ /* 0x040ff00000001830 */
[----:B------:R-:W-:Y:S08]  /*4290*/  HMMA.16816.F32 R44, R24, R20, R44 ;  /* 0x00000014182c723c */ /* 0x000ff0000000182c */
[C---:B------:R-:W-:Y:S08]  /*42a0*/  HMMA.16816.F32 R40, R12.reuse, R16, R40 ;  /* 0x000000100c28723c */ /* 0x040ff00000001828 */
[C---:B------:R-:W-:Y:S08]  /*42b0*/  HMMA.16816.F32 R36, R12.reuse, R22, R36 ;  /* 0x000000160c24723c */ /* 0x040ff00000001824 */
[C---:B------:R-:W-:Y:S08]  /*42c0*/  HMMA.16816.F32 R32, R12.reuse, R18, R32 ;  /* 0x000000120c20723c */ /* 0x040ff00000001820 */
[----:B------:R-:W-:Y:S01]  /*42d0*/  HMMA.16816.F32 R28, R12, R20, R28 ;  /* 0x000000140c1c723c */ /* 0x000fe2000000181c */
[----:B------:R-:W-:Y:S01]  /*42e0*/  IADD3.X R63, PT, PT, R63, UR10, RZ, P2, !PT ;  /* 0x0000000a3f3f7c10 */ /* 0x000fe200097fe4ff */
[----:B0-----:R-:W-:Y:S01]  /*42f0*/  IMAD.SHL.U32 R64, R64, 0x40, RZ ;  /* 0x0000004040407824 */ /* 0x001fe200078e00ff */
[----:B------:R-:W-:Y:S01]  /*4300*/  IADD3.X R71, PT, PT, R71, UR10, RZ, P4, !PT ;  /* 0x0000000a47477c10 */ /* 0x000fe2000a7fe4ff */
[----:B------:R-:W-:Y:S01]  /*4310*/  UIADD3 UR7, UPT, UPT, UR7, -0x40, URZ ;  /* 0xffffffc007077890 */ /* 0x000fe2000fffe0ff */
[----:B--2---:R-:W-:-:S04]  /*4320*/  IADD3 R84, P6, PT, R84, UR4, RZ ;  /* 0x0000000454547c10 */ /* 0x004fc8000ffde0ff */
[----:B------:R-:W-:Y:S02]  /*4330*/  IADD3.X R75, PT, PT, R75, UR10, RZ, P6, !PT ;  /* 0x0000000a4b4b7c10 */ /* 0x000fe4000b7fe4ff */
[----:B---3--:R-:W-:-:S04]  /*4340*/  IADD3 R94, P0, PT, R94, UR4, RZ ;  /* 0x000000045e5e7c10 */ /* 0x008fc8000ff1e0ff */
[----:B------:R-:W-:Y:S02]  /*4350*/  IADD3.X R85, PT, PT, R85, UR10, RZ, P0, !PT ;  /* 0x0000000a55557c10 */ /* 0x000fe400087fe4ff */
[----:B----4-:R-:W-:-:S04]  /*4360*/  IADD3 R98, P2, PT, R98, UR4, RZ ;  /* 0x0000000462627c10 */ /* 0x010fc8000ff5e0ff */
[----:B------:R-:W-:Y:S02]  /*4370*/  IADD3.X R97, PT, PT, R97, UR10, RZ, P2, !PT ;  /* 0x0000000a61617c10 */ /* 0x000fe400097fe4ff */
[----:B------:R-:W-:Y:S02]  /*4380*/  IADD3 R96, P1, PT, R96, UR4, RZ ;  /* 0x0000000460607c10 */ /* 0x000fe4000ff3e0ff */
[----:B------:R-:W-:Y:S02]  /*4390*/  IADD3 R70, P3, PT, R70, UR4, RZ ;  /* 0x0000000446467c10 */ /* 0x000fe4000ff7e0ff */
[----:B------:R-:W-:Y:S02]  /*43a0*/  IADD3 R74, P5, PT, R74, UR4, RZ ;  /* 0x000000044a4a7c10 */ /* 0x000fe4000ffbe0ff */
[----:B------:R-:W-:Y:S02]  /*43b0*/  IADD3.X R69, PT, PT, R69, UR10, RZ, P3, !PT ;  /* 0x0000000a45457c10 */ /* 0x000fe40009ffe4ff */
[----:B------:R-:W-:-:S02]  /*43c0*/  IADD3 R100, P3, PT, R100, UR4, RZ ;  /* 0x0000000464647c10 */ /* 0x000fc4000ff7e0ff */
[----:B------:R-:W-:Y:S02]  /*43d0*/  IADD3.X R73, PT, PT, R73, UR10, RZ, P5, !PT ;  /* 0x0000000a49497c10 */ /* 0x000fe4000affe4ff */
[----:B------:R-:W-:Y:S02]  /*43e0*/  IADD3.X R95, PT, PT, R95, UR10, RZ, P1, !PT ;  /* 0x0000000a5f5f7c10 */ /* 0x000fe40008ffe4ff */
[----:B------:R-:W-:Y:S02]  /*43f0*/  IADD3 R2, P4, PT, R2, UR4, RZ ;  /* 0x0000000402027c10 */ /* 0x000fe4000ff9e0ff */
[----:B------:R-:W-:Y:S02]  /*4400*/  IADD3.X R99, PT, PT, R99, UR10, RZ, P3, !PT ;  /* 0x0000000a63637c10 */ /* 0x000fe40009ffe4ff */
[----:B------:R-:W-:Y:S02]  /*4410*/  IADD3.X R101, PT, PT, R101, UR10, RZ, P4, !PT ;  /* 0x0000000a65657c10 */ /* 0x000fe4000a7fe4ff */
[----:B------:R-:W-:-:S02]  /*4420*/  IADD3 R3, P5, PT, R3, UR4, RZ ;  /* 0x0000000403037c10 */ /* 0x000fc4000ffbe0ff */
[----:B------:R-:W-:Y:S02]  /*4430*/  IADD3 R4, P6, PT, R4, UR4, RZ ;  /* 0x0000000404047c10 */ /* 0x000fe4000ffde0ff */
[----:B------:R-:W-:Y:S02]  /*4440*/  IADD3.X R110, PT, PT, R110, UR10, RZ, P5, !PT ;  /* 0x0000000a6e6e7c10 */ /* 0x000fe4000affe4ff */
[----:B------:R-:W-:Y:S02]  /*4450*/  IADD3.X R111, PT, PT, R111, UR10, RZ, P6, !PT ;  /* 0x0000000a6f6f7c10 */ /* 0x000fe4000b7fe4ff */
[----:B------:R-:W-:-:S04]  /*4460*/  IADD3 R5, P0, PT, R5, UR4, RZ ;  /* 0x0000000405057c10 */ /* 0x000fc8000ff1e0ff */
[----:B------:R-:W-:Y:S02]  /*4470*/  IADD3.X R112, PT, PT, R112, UR10, RZ, P0, !PT ;  /* 0x0000000a70707c10 */ /* 0x000fe400087fe4ff */
[----:B------:R-:W-:Y:S02]  /*4480*/  IADD3 R6, P1, PT, R6, UR4, RZ ;  /* 0x0000000406067c10 */ /* 0x000fe4000ff3e0ff */
[----:B------:R-:W-:Y:S02]  /*4490*/  IADD3 R60, P2, PT, R60, UR4, RZ ;  /* 0x000000043c3c7c10 */ /* 0x000fe4000ff5e0ff */
[----:B------:R-:W-:Y:S02]  /*44a0*/  IADD3.X R121, PT, PT, R121, UR10, RZ, P1, !PT ;  /* 0x0000000a79797c10 */ /* 0x000fe40008ffe4ff */
[----:B------:R-:W-:Y:S02]  /*44b0*/  IADD3.X R122, PT, PT, R122, UR10, RZ, P2, !PT ;  /* 0x0000000a7a7a7c10 */ /* 0x000fe400097fe4ff */
[----:B------:R-:W-:-:S04]  /*44c0*/  IADD3 R61, P3, PT, R61, UR4, RZ ;  /* 0x000000043d3d7c10 */ /* 0x000fc8000ff7e0ff */
[----:B------:R-:W-:Y:S02]  /*44d0*/  IADD3.X R123, PT, PT, R123, UR10, RZ, P3, !PT ;  /* 0x0000000a7b7b7c10 */ /* 0x000fe40009ffe4ff */
[----:B------:R-:W-:-:S04]  /*44e0*/  IADD3 R7, P4, PT, R64, R7, RZ ;  /* 0x0000000740077210 */ /* 0x000fc80007f9e0ff */
[----:B------:R-:W-:Y:S01]  /*44f0*/  LEA.HI.X.SX32 R8, R64, R8, 0x1, P4 ;  /* 0x0000000840087211 */ /* 0x000fe200020f0eff */
[----:B-1----:R-:W-:Y:S08]  /*4500*/  BRA.U UP0, `(.L_x_2) ;  /* 0xffffffd900887547 */ /* 0x002ff0000b83ffff */
.L_x_1:
[----:B------:R-:W3:Y:S01]  /*4510*/  LDL.LU R16, [R1+0x8] ;  /* 0x0000080001107983 */ /* 0x000ee20000300800 */
[----:B------:R-:W-:Y:S01]  /*4520*/  F2FP.SATFINITE.E5M2.F32.PACK_AB_MERGE_C R30, R31, R30, RZ ;  /* 0x0000001e1f1e723e */ /* 0x000fe200048060ff */
[----:B------:R-:W1:Y:S01]  /*4530*/  S2R R20, SR_TID.X ;  /* 0x0000000000147919 */ /* 0x000e620000002100 */
[----:B------:R-:W-:Y:S02]  /*4540*/  F2FP.SATFINITE.E5M2.F32.PACK_AB_MERGE_C R56, R57, R56, RZ ;  /* 0x000000383938723e */ /* 0x000fe400048060ff */
[----:B------:R-:W-:Y:S01]  /*4550*/  F2FP.SATFINITE.E5M2.F32.PACK_AB_MERGE_C R52, R53, R52, RZ ;  /* 0x000000343534723e */ /* 0x000fe200048060ff */
[----:B------:R-:W4:Y:S01]  /*4560*/  LDL.LU R15, [R1+0x10] ;  /* 0x00001000010f7983 */ /* 0x000f220000300800 */
[----:B------:R-:W-:Y:S02]  /*4570*/  F2FP.SATFINITE.E5M2.F32.PACK_AB_MERGE_C R48, R49, R48, RZ ;  /* 0x000000303130723e */ /* 0x000fe400048060ff */
[----:B------:R-:W-:Y:S01]  /*4580*/  F2FP.SATFINITE.E5M2.F32.PACK_AB_MERGE_C R40, R41, R40, RZ ;  /* 0x000000282928723e */ /* 0x000fe200048060ff */
[----:B--2---:R-:W2:Y:S01]  /*4590*/  LDL.LU R13, [R1+0xc] ;  /* 0x00000c00010d7983 */ /* 0x004ea20000300800 */
[----:B------:R-:W-:-:S02]  /*45a0*/  F2FP.SATFINITE.E5M2.F32.PACK_AB_MERGE_C R36, R37, R36, RZ ;  /* 0x000000242524723e */ /* 0x000fc400048060ff */
[----:B------:R-:W-:Y:S01]  /*45b0*/  F2FP.SATFINITE.E5M2.F32.PACK_AB_MERGE_C R32, R33, R32, RZ ;  /* 0x000000202120723e */ /* 0x000fe200048060ff */
[----:B------:R-:W2:Y:S01]  /*45c0*/  LDL.LU R12, [R1+0x14] ;  /* 0x00001400010c7983 */ /* 0x000ea20000300800 */
[----:B------:R-:W-:Y:S02]  /*45d0*/  F2FP.SATFINITE.E5M2.F32.PACK_AB_MERGE_C R42, R43, R42, RZ ;  /* 0x0000002a2b2a723e */ /* 0x000fe400048060ff */
[----:B------:R-:W-:Y:S01]  /*45e0*/  F2FP.SATFINITE.E5M2.F32.PACK_AB_MERGE_C R38, R39, R38, RZ ;  /* 0x000000262726723e */ /* 0x000fe200048060ff */
[----:B------:R-:W2:Y:S01]  /*45f0*/  LDL.LU R18, [R1+0x4] ;  /* 0x0000040001127983 */ /* 0x000ea20000300800 */
[----:B------:R-:W-:Y:S02]  /*4600*/  F2FP.SATFINITE.E5M2.F32.PACK_AB_MERGE_C R34, R35, R34, RZ ;  /* 0x000000222322723e */ /* 0x000fe400048060ff */
[----:B------:R-:W-:Y:S01]  /*4610*/  F2FP.SATFINITE.E5M2.F32.PACK_AB_MERGE_C R28, R29, R28, RZ ;  /* 0x0000001c1d1c723e */ /* 0x000fe200048060ff */
[----:B------:R-:W2:Y:S01]  /*4620*/  LDL.LU R31, [R1] ;  /* 0x00000000011f7983 */ /* 0x000ea20000300800 */
[----:B------:R-:W-:-:S02]  /*4630*/  LOP3.LUT R56, R56, 0xffff, RZ, 0xc0, !PT ;  /* 0x0000ffff38387812 */ /* 0x000fc400078ec0ff */
[----:B------:R-:W-:Y:S02]  /*4640*/  F2FP.SATFINITE.E5M2.F32.PACK_AB_MERGE_C R58, R59, R58, RZ ;  /* 0x0000003a3b3a723e */ /* 0x000fe400048060ff */
[----:B------:R-:W-:Y:S02]  /*4650*/  F2FP.SATFINITE.E5M2.F32.PACK_AB_MERGE_C R54, R55, R54, RZ ;  /* 0x000000363736723e */ /* 0x000fe400048060ff */
[----:B------:R-:W-:Y:S01]  /*4660*/  F2FP.SATFINITE.E5M2.F32.PACK_AB_MERGE_C R50, R51, R50, RZ ;  /* 0x000000323332723e */ /* 0x000fe200048060ff */
[----:B------:R-:W0:Y:S01]  /*4670*/  S2UR UR5, SR_CgaCtaId ;  /* 0x00000000000579c3 */ /* 0x000e220000008800 */
[----:B------:R-:W-:Y:S01]  /*4680*/  UMOV UR4, 0x400 ;  /* 0x0000040000047882 */ /* 0x000fe20000000000 */
[----:B------:R-:W-:Y:S01]  /*4690*/  F2FP.SATFINITE.E5M2.F32.PACK_AB_MERGE_C R44, R45, R44, RZ ;  /* 0x0000002c2d2c723e */ /* 0x000fe200048060ff */
[----:B------:R-:W0:Y:S01]  /*46a0*/  LDCU.128 UR12, c[0x0][0x390] ;  /* 0x00007200ff0c77ac */ /* 0x000e220008000c00 */
[C---:B-1----:R-:W-:Y:S01]  /*46b0*/  IMAD.SHL.U32 R0, R20.reuse, 0x20, RZ ;  /* 0x0000002014007824 */ /* 0x042fe200078e00ff */
[--C-:B------:R-:W-:Y:S01]  /*46c0*/  SHF.R.S32.HI R9, RZ, 0x7, R20.reuse ;  /* 0x00000007ff097819 */ /* 0x100fe20000011414 */
[C---:B------:R-:W-:Y:S01]  /*46d0*/  IMAD.SHL.U32 R2, R20.reuse, 0x200, RZ ;  /* 0x0000020014027824 */ /* 0x040fe200078e00ff */
[----:B------:R-:W-:Y:S01]  /*46e0*/  SHF.R.U32.HI R3, RZ, 0x1, R20 ;  /* 0x00000001ff037819 */ /* 0x000fe20000011614 */
[----:B------:R-:W-:Y:S01]  /*46f0*/  IMAD.SHL.U32 R4, R20, 0x4, RZ ;  /* 0x0000000414047824 */ /* 0x000fe200078e00ff */
[----:B------:R-:W-:-:S02]  /*4700*/  LOP3.LUT R0, R0, 0xc00, RZ, 0xc0, !PT ;  /* 0x00000c0000007812 */ /* 0x000fc400078ec0ff */
[----:B------:R-:W-:Y:S02]  /*4710*/  LOP3.LUT R7, R2, 0x3000, RZ, 0xc0, !PT ;  /* 0x0000300002077812 */ /* 0x000fe400078ec0ff */
[----:B------:R-:W-:Y:S02]  /*4720*/  SGXT R2, R9, 0x1 ;  /* 0x000000010902781a */ /* 0x000fe40000000200 */
[----:B------:R-:W-:Y:S02]  /*4730*/  LOP3.LUT R23, R52, 0xffff, RZ, 0xc0, !PT ;  /* 0x0000ffff34177812 */ /* 0x000fe400078ec0ff */
[----:B------:R-:W-:Y:S02]  /*4740*/  LOP3.LUT R48, R48, 0xffff, RZ, 0xc0, !PT ;  /* 0x0000ffff30307812 */ /* 0x000fe400078ec0ff */
[----:B------:R-:W-:Y:S02]  /*4750*/  LOP3.LUT R40, R40, 0xffff, RZ, 0xc0, !PT ;  /* 0x0000ffff28287812 */ /* 0x000fe400078ec0ff */
[----:B------:R-:W-:-:S02]  /*4760*/  LOP3.LUT R27, R36, 0xffff, RZ, 0xc0, !PT ;  /* 0x0000ffff241b7812 */ /* 0x000fc400078ec0ff */
[----:B------:R-:W-:Y:S02]  /*4770*/  LOP3.LUT R32, R32, 0xffff, RZ, 0xc0, !PT ;  /* 0x0000ffff20207812 */ /* 0x000fe400078ec0ff */
[----:B------:R-:W-:Y:S02]  /*4780*/  LOP3.LUT R8, R4, 0x380, RZ, 0xc0, !PT ;  /* 0x0000038004087812 */ /* 0x000fe400078ec0ff */
[----:B------:R-:W-:Y:S02]  /*4790*/  LOP3.LUT R42, R42, 0xffff, RZ, 0xc0, !PT ;  /* 0x0000ffff2a2a7812 */ /* 0x000fe400078ec0ff */
[----:B------:R-:W-:Y:S02]  /*47a0*/  LOP3.LUT R29, R38, 0xffff, RZ, 0xc0, !PT ;  /* 0x0000ffff261d7812 */ /* 0x000fe400078ec0ff */
[----:B------:R-:W-:Y:S02]  /*47b0*/  LOP3.LUT R34, R34, 0xffff, RZ, 0xc0, !PT ;  /* 0x0000ffff22227812 */ /* 0x000fe400078ec0ff */
[----:B------:R-:W-:-:S02]  /*47c0*/  LOP3.LUT R58, R58, 0xffff, RZ, 0xc0, !PT ;  /* 0x0000ffff3a3a7812 */ /* 0x000fc400078ec0ff */
[----:B------:R-:W-:Y:S02]  /*47d0*/  LOP3.LUT R25, R54, 0xffff, RZ, 0xc0, !PT ;  /* 0x0000ffff36197812 */ /* 0x000fe400078ec0ff */
[----:B------:R-:W-:Y:S02]  /*47e0*/  LOP3.LUT R50, R50, 0xffff, RZ, 0xc0, !PT ;  /* 0x0000ffff32327812 */ /* 0x000fe400078ec0ff */
[----:B------:R-:W-:Y:S02]  /*47f0*/  F2FP.SATFINITE.E5M2.F32.PACK_AB_MERGE_C R46, R47, R46, RZ ;  /* 0x0000002e2f2e723e */ /* 0x000fe400048060ff */
[----:B------:R-:W-:Y:S01]  /*4800*/  PRMT R11, R50, 0x3340, R1 ;  /* 0x00003340320b7816 */ /* 0x000fe20000000001 */
[----:B0-----:R-:W-:Y:S01]  /*4810*/  ULEA UR4, UR5, UR4, 0x18 ;  /* 0x0000000405047291 */ /* 0x001fe2000f8ec0ff */
[----:B------:R-:W-:Y:S01]  /*4820*/  LOP3.LUT R28, R28, 0xffff, RZ, 0xc0, !PT ;  /* 0x0000ffff1c1c7812 */ /* 0x000fe200078ec0ff */
[----:B------:R-:W0:Y:S01]  /*4830*/  LDCU UR5, c[0x0][0x3b4] ;  /* 0x00007680ff0577ac */ /* 0x000e220008000800 */
[----:B------:R-:W-:-:S02]  /*4840*/  LOP3.LUT R44, R44, 0xffff, RZ, 0xc0, !PT ;  /* 0x0000ffff2c2c7812 */ /* 0x000fc400078ec0ff */
[----:B------:R-:W-:Y:S02]  /*4850*/  LOP3.LUT R46, R46, 0xffff, RZ, 0xc0, !PT ;  /* 0x0000ffff2e2e7812 */ /* 0x000fe400078ec0ff */
[----:B------:R-:W-:Y:S02]  /*4860*/  LOP3.LUT R30, R30, 0xffff, RZ, 0xc0, !PT ;  /* 0x0000ffff1e1e7812 */ /* 0x000fe400078ec0ff */
[----:B------:R-:W-:-:S04]  /*4870*/  SHF.R.U32.HI R22, RZ, 0x7, R20 ;  /* 0x00000007ff167819 */ /* 0x000fc80000011614 */
[----:B------:R-:W-:Y:S01]  /*4880*/  SGXT.U32 R22, R22, 0x2 ;  /* 0x000000021616781a */ /* 0x000fe20000000000 */
[----:B------:R-:W-:Y:S01]  /*4890*/  BAR.SYNC.DEFER_BLOCKING 0x0 ;  /* 0x0000000000007b1d */ /* 0x000fe20000010000 */
[----:B---3--:R-:W-:-:S04]  /*48a0*/  LOP3.LUT R5, R0, 0x3c, R16, 0xf8, !PT ;  /* 0x0000003c00057812 */ /* 0x008fc800078ef810 */
[----:B------:R-:W-:Y:S02]  /*48b0*/  LOP3.LUT R5, R5, 0x2004, R2, 0x78, !PT ;  /* 0x0000200405057812 */ /* 0x000fe400078e7802 */
[----:B----4-:R-:W-:Y:S02]  /*48c0*/  LOP3.LUT R0, R15, 0x40, RZ, 0xc0, !PT ;  /* 0x000000400f007812 */ /* 0x010fe400078ec0ff */
[----:B------:R-:W-:Y:S02]  /*48d0*/  PRMT R2, R40, 0x3340, R27 ;  /* 0x0000334028027816 */ /* 0x000fe4000000001b */
[----:B------:R-:W-:Y:S02]  /*48e0*/  LOP3.LUT R4, R0, 0x80, R3, 0xf8, !PT ;  /* 0x0000008000047812 */ /* 0x000fe400078ef803 */
[----:B--2---:R-:W-:Y:S02]  /*48f0*/  LOP3.LUT R16, R7, 0x78, R13, 0xf8, !PT ;  /* 0x0000007807107812 */ /* 0x004fe400078ef80d */
[----:B------:R-:W-:-:S02]  /*4900*/  PRMT R3, R48, 0x3340, R1 ;  /* 0x0000334030037816 */ /* 0x000fc40000000001 */
[----:B------:R-:W-:Y:S02]  /*4910*/  PRMT R7, R32, 0x3340, R1 ;  /* 0x0000334020077816 */ /* 0x000fe40000000001 */
[----:B------:R-:W-:Y:S02]  /*4920*/  PRMT R0, R56, 0x3340, R23 ;  /* 0x0000334038007816 */ /* 0x000fe40000000017 */
[----:B------:R-:W-:Y:S02]  /*4930*/  LOP3.LUT R19, R8, 0x44, R12, 0xf8, !PT ;  /* 0x0000004408137812 */ /* 0x000fe400078ef80c */
[----:B------:R-:W-:Y:S02]  /*4940*/  PRMT R13, R34, 0x3340, R1 ;  /* 0x00003340220d7816 */ /* 0x000fe40000000001 */
[----:B------:R-:W-:Y:S02]  /*4950*/  PRMT R12, R42, 0x3340, R29 ;  /* 0x000033402a0c7816 */ /* 0x000fe4000000001d */
[----:B------:R-:W-:-:S02]  /*4960*/  PRMT R9, R0, 0x5410, R3 ;  /* 0x0000541000097816 */ /* 0x000fc40000000003 */
[----:B------:R-:W-:Y:S02]  /*4970*/  PRMT R15, R2, 0x5410, R7 ;  /* 0x00005410020f7816 */ /* 0x000fe40000000007 */
[----:B------:R-:W-:Y:S02]  /*4980*/  SHF.R.U32.HI R2, RZ, 0x8, R23 ;  /* 0x00000008ff027819 */ /* 0x000fe40000011617 */
[----:B------:R-:W-:Y:S02]  /*4990*/  SHF.R.U32.HI R0, RZ, 0x8, R56 ;  /* 0x00000008ff007819 */ /* 0x000fe40000011638 */
[----:B------:R-:W-:Y:S02]  /*49a0*/  SHF.R.U32.HI R3, RZ, 0x8, R48 ;  /* 0x00000008ff037819 */ /* 0x000fe40000011630 */
[----:B------:R-:W-:Y:S02]  /*49b0*/  PRMT R8, R58, 0x3340, R25 ;  /* 0x000033403a087816 */ /* 0x000fe40000000019 */
[----:B------:R-:W-:-:S02]  /*49c0*/  PRMT R21, R12, 0x5410, R13 ;  /* 0x000054100c157816 */ /* 0x000fc4000000000d */
[----:B------:R-:W-:Y:S02]  /*49d0*/  LOP3.LUT R2, R2, 0xffff, RZ, 0xc0, !PT ;  /* 0x0000ffff02027812 */ /* 0x000fe400078ec0ff */
[----:B------:R-:W-:Y:S02]  /*49e0*/  LOP3.LUT R13, R0, 0xffff, RZ, 0xc0, !PT ;  /* 0x0000ffff000d7812 */ /* 0x000fe400078ec0ff */
[----:B------:R-:W-:Y:S02]  /*49f0*/  LOP3.LUT R3, R3, 0xffff, RZ, 0xc0, !PT ;  /* 0x0000ffff03037812 */ /* 0x000fe400078ec0ff */
[----:B------:R-:W-:Y:S02]  /*4a00*/  PRMT R17, R8, 0x5410, R11 ;  /* 0x0000541008117816 */ /* 0x000fe4000000000b */
[----:B------:R-:W-:Y:S02]  /*4a10*/  PRMT R13, R13, 0x3340, R2 ;  /* 0x000033400d0d7816 */ /* 0x000fe40000000002 */
[----:B------:R-:W-:-:S02]  /*4a20*/  PRMT R8, R3, 0x3340, R6 ;  /* 0x0000334003087816 */ /* 0x000fc40000000006 */
[----:B------:R-:W-:Y:S02]  /*4a30*/  SHF.R.U32.HI R0, RZ, 0x8, R58 ;  /* 0x00000008ff007819 */ /* 0x000fe4000001163a */
[----:B------:R-:W-:Y:S02]  /*4a40*/  SHF.R.U32.HI R2, RZ, 0x8, R25 ;  /* 0x00000008ff027819 */ /* 0x000fe40000011619 */
[----:B------:R-:W-:Y:S02]  /*4a50*/  SHF.R.U32.HI R3, RZ, 0x8, R50 ;  /* 0x00000008ff037819 */ /* 0x000fe40000011632 */
[----:B------:R-:W-:Y:S02]  /*4a60*/  LOP3.LUT R11, R16, R19, RZ, 0x3c, !PT ;  /* 0x00000013100b7212 */ /* 0x000fe400078e3cff */
[----:B------:R-:W-:Y:S02]  /*4a70*/  LOP3.LUT R2, R2, 0xffff, RZ, 0xc0, !PT ;  /* 0x0000ffff02027812 */ /* 0x000fe400078ec0ff */
[----:B------:R-:W-:-:S02]  /*4a80*/  LOP3.LUT R19, R0, 0xffff, RZ, 0xc0, !PT ;  /* 0x0000ffff00137812 */ /* 0x000fc400078ec0ff */
[----:B------:R-:W-:Y:S02]  /*4a90*/  LOP3.LUT R3, R3, 0xffff, RZ, 0xc0, !PT ;  /* 0x0000ffff03037812 */ /* 0x000fe400078ec0ff */
[----:B------:R-:W-:Y:S02]  /*4aa0*/  LOP3.LUT R7, R4, R5, RZ, 0xfc, !PT ;  /* 0x0000000504077212 */ /* 0x000fe400078efcff */
[----:B------:R-:W-:Y:S02]  /*4ab0*/  SHF.R.U32.HI R4, RZ, 0x8, R40 ;  /* 0x00000008ff047819 */ /* 0x000fe40000011628 */
[----:B------:R-:W-:Y:S02]  /*4ac0*/  SHF.R.U32.HI R5, RZ, 0x8, R27 ;  /* 0x00000008ff057819 */ /* 0x000fe4000001161b */
[----:B------:R-:W-:Y:S02]  /*4ad0*/  SHF.R.U32.HI R6, RZ, 0x8, R32 ;  /* 0x00000008ff067819 */ /* 0x000fe40000011620 */
[----:B------:R-:W-:-:S02]  /*4ae0*/  PRMT R19, R19, 0x3340, R2 ;  /* 0x0000334013137816 */ /* 0x000fc40000000002 */
[----:B-----5:R-:W-:Y:S02]  /*4af0*/  PRMT R10, R3, 0x3340, R10 ;  /* 0x00003340030a7816 */ /* 0x020fe4000000000a */
[----:B------:R-:W-:Y:S02]  /*4b00*/  SHF.R.U32.HI R2, RZ, 0x8, R29 ;  /* 0x00000008ff027819 */ /* 0x000fe4000001161d */
[----:B------:R-:W-:Y:S02]  /*4b10*/  SHF.R.U32.HI R0, RZ, 0x8, R42 ;  /* 0x00000008ff007819 */ /* 0x000fe4000001162a */
[----:B------:R-:W-:Y:S02]  /*4b20*/  SHF.R.U32.HI R3, RZ, 0x8, R34 ;  /* 0x00000008ff037819 */ /* 0x000fe40000011622 */
[----:B------:R-:W-:Y:S02]  /*4b30*/  LOP3.LUT R5, R5, 0xffff, RZ, 0xc0, !PT ;  /* 0x0000ffff05057812 */ /* 0x000fe400078ec0ff */
[----:B------:R-:W-:-:S02]  /*4b40*/  LOP3.LUT R4, R4, 0xffff, RZ, 0xc0, !PT ;  /* 0x0000ffff04047812 */ /* 0x000fc400078ec0ff */
[----:B------:R-:W-:Y:S02]  /*4b50*/  LOP3.LUT R6, R6, 0xffff, RZ, 0xc0, !PT ;  /* 0x0000ffff06067812 */ /* 0x000fe400078ec0ff */
[----:B------:R-:W-:Y:S02]  /*4b60*/  LOP3.LUT R2, R2, 0xffff, RZ, 0xc0, !PT ;  /* 0x0000ffff02027812 */ /* 0x000fe400078ec0ff */
[----:B------:R-:W-:Y:S02]  /*4b70*/  LOP3.LUT R23, R0, 0xffff, RZ, 0xc0, !PT ;  /* 0x0000ffff00177812 */ /* 0x000fe400078ec0ff */
[----:B------:R-:W-:Y:S02]  /*4b80*/  LOP3.LUT R3, R3, 0xffff, RZ, 0xc0, !PT ;  /* 0x0000ffff03037812 */ /* 0x000fe400078ec0ff */
[----:B------:R-:W-:Y:S02]  /*4b90*/  PRMT R4, R4, 0x3340, R5 ;  /* 0x0000334004047816 */ /* 0x000fe40000000005 */
[----:B------:R-:W-:-:S02]  /*4ba0*/  PRMT R5, R6, 0x3340, R1 ;  /* 0x0000334006057816 */ /* 0x000fc40000000001 */
[----:B------:R-:W-:Y:S02]  /*4bb0*/  PRMT R23, R23, 0x3340, R2 ;  /* 0x0000334017177816 */ /* 0x000fe40000000002 */
[----:B------:R-:W-:Y:S02]  /*4bc0*/  PRMT R14, R3, 0x3340, R14 ;  /* 0x00003340030e7816 */ /* 0x000fe4000000000e */
[----:B------:R-:W-:Y:S02]  /*4bd0*/  PRMT R2, R15, 0x4210, R28 ;  /* 0x000042100f027816 */ /* 0x000fe4000000001c */
[----:B------:R-:W-:Y:S02]  /*4be0*/  PRMT R13, R13, 0x5410, R8 ;  /* 0x000054100d0d7816 */ /* 0x000fe40000000008 */
[----:B------:R-:W-:Y:S02]  /*4bf0*/  PRMT R5, R4, 0x5410, R5 ;  /* 0x0000541004057816 */ /* 0x000fe40000000005 */
[----:B------:R-:W-:-:S02]  /*4c00*/  PRMT R19, R19, 0x5410, R10 ;  /* 0x0000541013137816 */ /* 0x000fc4000000000a */
[----:B------:R-:W-:Y:S01]  /*4c10*/  PRMT R23, R23, 0x5410, R14 ;  /* 0x0000541017177816 */ /* 0x000fe2000000000e */
[----:B------:R1:W-:Y:S01]  /*4c20*/  STS [R7+UR4+0x100], R2 ;  /* 0x0001000207007988 */ /* 0x0003e20008000804 */
[--C-:B------:R-:W-:Y:S02]  /*4c30*/  PRMT R0, R9, 0x4210, R44.reuse ;  /* 0x0000421009007816 */ /* 0x100fe4000000002c */
[----:B------:R-:W-:Y:S02]  /*4c40*/  PRMT R44, R13, 0x5210, R44 ;  /* 0x000052100d2c7816 */ /* 0x000fe4000000002c */
[----:B------:R-:W-:Y:S02]  /*4c50*/  PRMT R28, R5, 0x5210, R28 ;  /* 0x00005210051c7816 */ /* 0x000fe4000000001c */
[--C-:B------:R-:W-:Y:S02]  /*4c60*/  PRMT R17, R17, 0x4210, R46.reuse ;  /* 0x0000421011117816 */ /* 0x100fe4000000002e */
[----:B------:R-:W-:-:S02]  /*4c70*/  PRMT R19, R19, 0x5210, R46 ;  /* 0x0000521013137816 */ /* 0x000fc4000000002e */
[----:B-1----:R-:W-:Y:S02]  /*4c80*/  LOP3.LUT R2, R7, 0x40, RZ, 0x3c, !PT ;  /* 0x0000004007027812 */ /* 0x002fe400078e3cff */
[--C-:B------:R-:W-:Y:S02]  /*4c90*/  PRMT R21, R21, 0x4210, R30.reuse ;  /* 0x0000421015157816 */ /* 0x100fe4000000001e */
[----:B------:R-:W-:Y:S01]  /*4ca0*/  PRMT R23, R23, 0x5210, R30 ;  /* 0x0000521017177816 */ /* 0x000fe2000000001e */
[----:B------:R1:W-:Y:S01]  /*4cb0*/  STS [R7+UR4], R0 ;  /* 0x0000000007007988 */ /* 0x0003e20008000804 */
[----:B------:R-:W-:Y:S01]  /*4cc0*/  LOP3.LUT R35, R11, 0x4, RZ, 0x3c, !PT ;  /* 0x000000040b237812 */ /* 0x000fe200078e3cff */
[----:B------:R-:W2:Y:S02]  /*4cd0*/  LDC R5, c[0x0][0x3b8] ;  /* 0x0000ee00ff057b82 */ /* 0x000ea40000000800 */
[----:B------:R-:W-:Y:S04]  /*4ce0*/  STS [R7+UR4+0x200], R44 ;  /* 0x0002002c07007988 */ /* 0x000fe80008000804 */
[----:B------:R3:W-:Y:S04]  /*4cf0*/  STS [R7+UR4+0x300], R28 ;  /* 0x0003001c07007988 */ /* 0x0007e80008000804 */
[----:B------:R4:W-:Y:S04]  /*4d00*/  STS [R2+UR4+0x1000], R17 ;  /* 0x0010001102007988 */ /* 0x0009e80008000804 */
[----:B------:R-:W-:Y:S04]  /*4d10*/  STS [R2+UR4+0x1200], R19 ;  /* 0x0012001302007988 */ /* 0x000fe80008000804 */
[----:B------:R-:W-:Y:S04]  /*4d20*/  STS [R2+UR4+0x1100], R21 ;  /* 0x0011001502007988 */ /* 0x000fe80008000804 */
[----:B------:R0:W-:Y:S01]  /*4d30*/  STS [R2+UR4+0x1300], R23 ;  /* 0x0013001702007988 */ /* 0x0001e20008000804 */
[----:B------:R-:W-:Y:S01]  /*4d40*/  BAR.SYNC.DEFER_BLOCKING 0x0 ;  /* 0x0000000000007b1d */ /* 0x000fe20000010000 */
[----:B------:R-:W-:-:S02]  /*4d50*/  LOP3.LUT R9, R31, 0x78, R22, 0xfe, !PT ;  /* 0x000000781f097812 */ /* 0x000fc400078efe16 */
[----:B------:R-:W-:-:S03]  /*4d60*/  ISETP.GE.AND P0, PT, R18, UR14, PT ;  /* 0x0000000e12007c0c */ /* 0x000fc6000bf06270 */
[----:B------:R-:W2:Y:S04]  /*4d70*/  LDS R15, [R11+UR4] ;  /* 0x000000040b0f7984 */ /* 0x000ea80008000800 */
[----:B------:R-:W2:Y:S04]  /*4d80*/  LDS R13, [R35+UR4] ;  /* 0x00000004230d7984 */ /* 0x000ea80008000800 */
[----:B------:R-:W2:Y:S04]  /*4d90*/  LDS R4, [R11+UR4+0x400] ;  /* 0x000400040b047984 */ /* 0x000ea80008000800 */
[----:B------:R-:W2:Y:S01]  /*4da0*/  LDS R3, [R35+UR4+0x400] ;  /* 0x0004000423037984 */ /* 0x000ea20008000800 */
[----:B0-----:R-:W-:Y:S01]  /*4db0*/  IMAD R18, R18, UR5, RZ ;  /* 0x0000000512127c24 */ /* 0x001fe2000f8e02ff */
[----:B------:R-:W-:-:S02]  /*4dc0*/  LOP3.LUT R10, R31, R22, RZ, 0xfc, !PT ;  /* 0x000000161f0a7212 */ /* 0x000fc400078efcff */
[----:B------:R-:W0:Y:S01]  /*4dd0*/  LDS R6, [R11+UR4+0x800] ;  /* 0x000800040b067984 */ /* 0x000e220008000800 */
[----:B------:R-:W-:Y:S02]  /*4de0*/  ISETP.LT.AND P1, PT, R9, UR15, !P0 ;  /* 0x0000000f09007c0c */ /* 0x000fe4000c721270 */
[C-C-:B-1----:R-:W-:Y:S01]  /*4df0*/  LOP3.LUT R0, R31.reuse, 0x74, R22.reuse, 0xfe, !PT ;  /* 0x000000741f007812 */ /* 0x142fe200078efe16 */
[----:B------:R-:W1:Y:S01]  /*4e00*/  LDS R9, [R35+UR4+0x800] ;  /* 0x0008000423097984 */ /* 0x000e620008000800 */
[C-C-:B---3--:R-:W-:Y:S02]  /*4e10*/  LOP3.LUT R7, R31.reuse, 0x70, R22.reuse, 0xfe, !PT ;  /* 0x000000701f077812 */ /* 0x148fe400078efe16 */
[C-C-:B------:R-:W-:Y:S01]  /*4e20*/  LOP3.LUT R12, R31.reuse, 0x6c, R22.reuse, 0xfe, !PT ;  /* 0x0000006c1f0c7812 */ /* 0x140fe200078efe16 */
[----:B------:R-:W3:Y:S01]  /*4e30*/  LDS R11, [R11+UR4+0xc00] ;  /* 0x000c00040b0b7984 */ /* 0x000ee20008000800 */
[C-C-:B------:R-:W-:Y:S02]  /*4e40*/  LOP3.LUT R14, R31.reuse, 0x68, R22.reuse, 0xfe, !PT ;  /* 0x000000681f0e7812 */ /* 0x140fe400078efe16 */
[----:B------:R-:W-:-:S02]  /*4e50*/  LOP3.LUT R45, R31, 0x64, R22, 0xfe, !PT ;  /* 0x000000641f2d7812 */ /* 0x000fc400078efe16 */
[C-C-:B------:R-:W-:Y:S02]  /*4e60*/  LOP3.LUT R43, R31.reuse, 0x60, R22.reuse, 0xfe, !PT ;  /* 0x000000601f2b7812 */ /* 0x140fe400078efe16 */
[C-C-:B------:R-:W-:Y:S02]  /*4e70*/  LOP3.LUT R47, R31.reuse, 0x5c, R22.reuse, 0xfe, !PT ;  /* 0x0000005c1f2f7812 */ /* 0x140fe400078efe16 */
[C-C-:B------:R-:W-:Y:S02]  /*4e80*/  LOP3.LUT R49, R31.reuse, 0x58, R22.reuse, 0xfe, !PT ;  /* 0x000000581f317812 */ /* 0x140fe400078efe16 */
[C-C-:B------:R-:W-:Y:S02]  /*4e90*/  LOP3.LUT R16, R31.reuse, 0x54, R22.reuse, 0xfe, !PT ;  /* 0x000000541f107812 */ /* 0x140fe400078efe16 */
[C-C-:B----4-:R-:W-:Y:S02]  /*4ea0*/  LOP3.LUT R17, R31.reuse, 0x50, R22.reuse, 0xfe, !PT ;  /* 0x000000501f117812 */ /* 0x150fe400078efe16 */
[----:B------:R-:W-:-:S02]  /*4eb0*/  LOP3.LUT R26, R31, 0x4c, R22, 0xfe, !PT ;  /* 0x0000004c1f1a7812 */ /* 0x000fc400078efe16 */
[C-C-:B------:R-:W-:Y:S02]  /*4ec0*/  LOP3.LUT R27, R31.reuse, 0x48, R22.reuse, 0xfe, !PT ;  /* 0x000000481f1b7812 */ /* 0x140fe400078efe16 */
[C-C-:B------:R-:W-:Y:S02]  /*4ed0*/  LOP3.LUT R28, R31.reuse, 0x44, R22.reuse, 0xfe, !PT ;  /* 0x000000441f1c7812 */ /* 0x140fe400078efe16 */
[C-C-:B------:R-:W-:Y:S02]  /*4ee0*/  LOP3.LUT R29, R31.reuse, 0x40, R22.reuse, 0xfe, !PT ;  /* 0x000000401f1d7812 */ /* 0x140fe400078efe16 */
[C-C-:B------:R-:W-:Y:S02]  /*4ef0*/  LOP3.LUT R2, R31.reuse, 0x7c, R22.reuse, 0xfe, !PT ;  /* 0x0000007c1f027812 */ /* 0x140fe400078efe16 */
[C-C-:B------:R-:W-:Y:S02]  /*4f00*/  LOP3.LUT R30, R31.reuse, 0x3c, R22.reuse, 0xfe, !PT ;  /* 0x0000003c1f1e7812 */ /* 0x140fe400078efe16 */
        /* <DEDUP_REMOVED lines=13> */
[----:B------:R-:W-:Y:S01]  /*4fe0*/  LOP3.LUT R22, R31, 0x4, R22, 0xfe, !PT ;  /* 0x000000041f167812 */ /* 0x000fe200078efe16 */
[-C--:B--2---:R-:W-:Y:S01]  /*4ff0*/  IMAD R31, R10, R5.reuse, RZ ;  /* 0x000000050a1f7224 */ /* 0x084fe200078e02ff */
[----:B------:R-:W-:Y:S02]  /*5000*/  IADD3 R8, P2, PT, R18, UR12, RZ ;  /* 0x0000000c12087c10 */ /* 0x000fe4000ff5e0ff */
[----:B------:R-:W-:Y:S01]  /*5010*/  ISETP.LT.AND P3, PT, R10, UR15, !P0 ;  /* 0x0000000f0a007c0c */ /* 0x000fe2000c761270 */
[-C--:B------:R-:W-:Y:S01]  /*5020*/  IMAD R21, R22, R5.reuse, RZ ;  /* 0x0000000516157224 */ /* 0x080fe200078e02ff */
[----:B------:R-:W-:Y:S02]  /*5030*/  LEA.HI.X.SX32 R10, R18, UR13, 0x1, P2 ;  /* 0x0000000d120a7c11 */ /* 0x000fe400090f0eff */
[----:B------:R-:W-:Y:S01]  /*5040*/  IADD3 R18, P6, PT, R31, R8, RZ ;  /* 0x000000081f127210 */ /* 0x000fe20007fde0ff */
[----:B------:R-:W-:Y:S01]  /*5050*/  IMAD R23, R20, R5, RZ ;  /* 0x0000000514177224 */ /* 0x000fe200078e02ff */
[----:B------:R-:W-:-:S02]  /*5060*/  ISETP.LT.AND P4, PT, R12, UR15, !P0 ;  /* 0x0000000f0c007c0c */ /* 0x000fc4000c781270 */
[----:B------:R-:W-:Y:S01]  /*5070*/  ISETP.LT.AND P5, PT, R20, UR15, !P0 ;  /* 0x0000000f14007c0c */ /* 0x000fe2000c7a1270 */
[----:B------:R-:W2:Y:S01]  /*5080*/  LDS R12, [R35+UR4+0xc00] ;  /* 0x000c0004230c7984 */ /* 0x000ea20008000800 */
[----:B------:R-:W-:Y:S02]  /*5090*/  LEA.HI.X.SX32 R19, R31, R10, 0x1, P6 ;  /* 0x0000000a1f137211 */ /* 0x000fe400030f0eff */
[----:B------:R-:W-:Y:S02]  /*50a0*/  ISETP.LT.AND P2, PT, R22, UR15, !P0 ;  /* 0x0000000f16007c0c */ /* 0x000fe4000c741270 */
[----:B------:R-:W-:Y:S01]  /*50b0*/  IADD3 R20, P6, PT, R21, R8, RZ ;  /* 0x0000000815147210 */ /* 0x000fe20007fde0ff */
[----:B------:R-:W-:Y:S01]  /*50c0*/  IMAD R25, R52, R5, RZ ;  /* 0x0000000534197224 */ /* 0x000fe200078e02ff */
[----:B------:R-:W-:Y:S02]  /*50d0*/  PRMT R33, R15, 0x7770, RZ ;  /* 0x000077700f217816 */ /* 0x000fe400000000ff */
[----:B------:R-:W-:-:S02]  /*50e0*/  LEA.HI.X.SX32 R21, R21, R10, 0x1, P6 ;  /* 0x0000000a15157211 */ /* 0x000fc400030f0eff */
[----:B------:R-:W-:Y:S01]  /*50f0*/  IADD3 R22, P6, PT, R23, R8, RZ ;  /* 0x0000000817167210 */ /* 0x000fe20007fde0ff */
[----:B------:R4:W-:Y:S01]  /*5100*/  @P3 STG.E.U8 desc[UR8][R18.64], R33 ;  /* 0x0000002112003986 */ /* 0x0009e2000c101108 */
[----:B------:R-:W-:Y:S02]  /*5110*/  PRMT R37, R13, 0x7770, RZ ;  /* 0x000077700d257816 */ /* 0x000fe400000000ff */
[----:B------:R-:W-:Y:S02]  /*5120*/  LEA.HI.X.SX32 R23, R23, R10, 0x1, P6 ;  /* 0x0000000a17177211 */ /* 0x000fe400030f0eff */
[----:B------:R-:W-:Y:S01]  /*5130*/  ISETP.LT.AND P3, PT, R52, UR15, !P0 ;  /* 0x0000000f34007c0c */ /* 0x000fe2000c761270 */
[----:B------:R0:W-:Y:S01]  /*5140*/  @P2 STG.E.U8 desc[UR8][R20.64], R37 ;  /* 0x0000002514002986 */ /* 0x0001e2000c101108 */
[----:B------:R-:W-:Y:S02]  /*5150*/  PRMT R39, R4, 0x7770, RZ ;  /* 0x0000777004277816 */ /* 0x000fe400000000ff */
[----:B----4-:R-:W-:Y:S01]  /*5160*/  IADD3 R18, P6, PT, R25, R8, RZ ;  /* 0x0000000819127210 */ /* 0x010fe20007fde0ff */
[C---:B------:R-:W-:Y:S01]  /*5170*/  IMAD R33, R24.reuse, R5, RZ ;  /* 0x0000000518217224 */ /* 0x040fe200078e02ff */
[----:B------:R-:W-:-:S02]  /*5180*/  ISETP.LT.AND P2, PT, R24, UR15, !P0 ;  /* 0x0000000f18007c0c */ /* 0x000fc4000c741270 */
[----:B------:R-:W-:Y:S02]  /*5190*/  LEA.HI.X.SX32 R19, R25, R10, 0x1, P6 ;  /* 0x0000000a19137211 */ /* 0x000fe400030f0eff */
[----:B------:R-:W-:Y:S01]  /*51a0*/  IADD3 R24, P6, PT, R33, R8, RZ ;  /* 0x0000000821187210 */ /* 0x000fe20007fde0ff */
[CC--:B0-----:R-:W-:Y:S01]  /*51b0*/  IMAD R21, R50.reuse, R5.reuse, RZ ;  /* 0x0000000532157224 */ /* 0x0c1fe200078e02ff */
[----:B------:R0:W-:Y:S01]  /*51c0*/  @P5 STG.E.U8 desc[UR8][R22.64], R39 ;  /* 0x0000002716005986 */ /* 0x0001e2000c101108 */
[----:B------:R-:W-:Y:S02]  /*51d0*/  PRMT R41, R3, 0x7770, RZ ;  /* 0x0000777003297816 */ /* 0x000fe400000000ff */
[----:B------:R-:W-:Y:S02]  /*51e0*/  LEA.HI.X.SX32 R25, R33, R10, 0x1, P6 ;  /* 0x0000000a21197211 */ /* 0x000fe400030f0eff */
[----:B------:R-:W-:Y:S02]  /*51f0*/  ISETP.LT.AND P5, PT, R50, UR15, !P0 ;  /* 0x0000000f32007c0c */ /* 0x000fe4000c7a1270 */
[----:B------:R-:W-:Y:S01]  /*5200*/  IADD3 R20, P6, PT, R21, R8, RZ ;  /* 0x0000000815147210 */ /* 0x000fe20007fde0ff */
[----:B------:R4:W-:Y:S01]  /*5210*/  @P3 STG.E.U8 desc[UR8][R18.64], R41 ;  /* 0x0000002912003986 */ /* 0x0009e2000c101108 */
[----:B0-----:R-:W-:Y:S01]  /*5220*/  IMAD R23, R48, R5, RZ ;  /* 0x0000000530177224 */ /* 0x001fe200078e02ff */
[----:B------:R-:W-:-:S02]  /*5230*/  PRMT R33, R6, 0x7770, RZ ;  /* 0x0000777006217816 */ /* 0x000fc400000000ff */
[----:B------:R-:W-:Y:S02]  /*5240*/  LEA.HI.X.SX32 R21, R21, R10, 0x1, P6 ;  /* 0x0000000a15157211 */ /* 0x000fe400030f0eff */
[----:B------:R-:W-:Y:S02]  /*5250*/  ISETP.LT.AND P3, PT, R48, UR15, !P0 ;  /* 0x0000000f30007c0c */ /* 0x000fe4000c761270 */
[----:B------:R-:W-:Y:S01]  /*5260*/  IADD3 R22, P6, PT, R23, R8, RZ ;  /* 0x0000000817167210 */ /* 0x000fe20007fde0ff */
[----:B----4-:R-:W-:Y:S01]  /*5270*/  IMAD R19, R46, R5, RZ ;  /* 0x000000052e137224 */ /* 0x010fe200078e02ff */
[----:B-1----:R-:W-:Y:S01]  /*5280*/  PRMT R35, R9, 0x7770, RZ ;  /* 0x0000777009237816 */ /* 0x002fe200000000ff */
[----:B------:R0:W-:Y:S01]  /*5290*/  @P2 STG.E.U8 desc[UR8][R24.64], R33 ;  /* 0x0000002118002986 */ /* 0x0001e2000c101108 */
[----:B------:R-:W-:Y:S02]  /*52a0*/  LEA.HI.X.SX32 R23, R23, R10, 0x1, P6 ;  /* 0x0000000a17177211 */ /* 0x000fe400030f0eff */
[----:B------:R-:W-:-:S02]  /*52b0*/  IADD3 R18, P6, PT, R19, R8, RZ ;  /* 0x0000000813127210 */ /* 0x000fc40007fde0ff */
[----:B------:R-:W-:Y:S01]  /*52c0*/  ISETP.LT.AND P2, PT, R46, UR15, !P0 ;  /* 0x0000000f2e007c0c */ /* 0x000fe2000c741270 */
[----:B------:R1:W-:Y:S01]  /*52d0*/  @P5 STG.E.U8 desc[UR8][R20.64], R35 ;  /* 0x0000002314005986 */ /* 0x0003e2000c101108 */
[----:B---3--:R-:W-:Y:S01]  /*52e0*/  PRMT R37, R11, 0x7770, RZ ;  /* 0x000077700b257816 */ /* 0x008fe200000000ff */
[CC--:B0-----:R-:W-:Y:S01]  /*52f0*/  IMAD R25, R44.reuse, R5.reuse, RZ ;  /* 0x000000052c197224 */ /* 0x0c1fe200078e02ff */
[----:B------:R-:W-:Y:S02]  /*5300*/  ISETP.LT.AND P5, PT, R44, UR15, !P0 ;  /* 0x0000000f2c007c0c */ /* 0x000fe4000c7a1270 */
[----:B------:R-:W-:Y:S02]  /*5310*/  LEA.HI.X.SX32 R19, R19, R10, 0x1, P6 ;  /* 0x0000000a13137211 */ /* 0x000fe400030f0eff */
[----:B------:R-:W-:Y:S01]  /*5320*/  IADD3 R24, P6, PT, R25, R8, RZ ;  /* 0x0000000819187210 */ /* 0x000fe20007fde0ff */
[----:B-1----:R-:W-:Y:S01]  /*5330*/  IMAD R21, R42, R5, RZ ;  /* 0x000000052a157224 */ /* 0x002fe200078e02ff */
[----:B------:R0:W-:Y:S01]  /*5340*/  @P3 STG.E.U8 desc[UR8][R22.64], R37 ;  /* 0x0000002516003986 */ /* 0x0001e2000c101108 */
[----:B--2---:R-:W-:-:S02]  /*5350*/  PRMT R33, R12, 0x7770, RZ ;  /* 0x000077700c217816 */ /* 0x004fc400000000ff */
[----:B------:R-:W-:Y:S02]  /*5360*/  ISETP.LT.AND P3, PT, R42, UR15, !P0 ;  /* 0x0000000f2a007c0c */ /* 0x000fe4000c761270 */
[----:B------:R-:W-:Y:S02]  /*5370*/  LEA.HI.X.SX32 R25, R25, R10, 0x1, P6 ;  /* 0x0000000a19197211 */ /* 0x000fe400030f0eff */
[----:B------:R-:W-:Y:S02]  /*5380*/  IADD3 R20, P6, PT, R21, R8, RZ ;  /* 0x0000000815147210 */ /* 0x000fe40007fde0ff */
[----:B------:R-:W-:Y:S01]  /*5390*/  PRMT R35, R15, 0x7771, RZ ;  /* 0x000077710f237816 */ /* 0x000fe200000000ff */
[C---:B0-----:R-:W-:Y:S01]  /*53a0*/  IMAD R23, R40.reuse, R5, RZ ;  /* 0x0000000528177224 */ /* 0x041fe200078e02ff */
[----:B------:R0:W-:Y:S01]  /*53b0*/  @P2 STG.E.U8 desc[UR8][R18.64], R33 ;  /* 0x0000002112002986 */ /* 0x0001e2000c101108 */
[----:B------:R-:W-:Y:S02]  /*53c0*/  LEA.HI.X.SX32 R21, R21, R10, 0x1, P6 ;  /* 0x0000000a15157211 */ /* 0x000fe400030f0eff */
[----:B------:R-:W-:-:S02]  /*53d0*/  ISETP.LT.AND P2, PT, R40, UR15, !P0 ;  /* 0x0000000f28007c0c */ /* 0x000fc4000c741270 */
[----:B------:R-:W-:Y:S01]  /*53e0*/  IADD3 R22, P6, PT, R23, R8, RZ ;  /* 0x0000000817167210 */ /* 0x000fe20007fde0ff */
[----:B------:R1:W-:Y:S01]  /*53f0*/  @P5 STG.E.U8 desc[UR8][R24.64], R35 ;  /* 0x0000002318005986 */ /* 0x0003e2000c101108 */
[----:B------:R-:W-:Y:S02]  /*5400*/  PRMT R37, R13, 0x7771, RZ ;  /* 0x000077710d257816 */ /* 0x000fe400000000ff */
[C---:B------:R-:W-:Y:S01]  /*5410*/  ISETP.LT.AND P5, PT, R38.reuse, UR15, !P0 ;  /* 0x0000000f26007c0c */ /* 0x040fe2000c7a1270 */
[-C--:B0-----:R-:W-:Y:S01]  /*5420*/  IMAD R19, R38, R5.reuse, RZ ;  /* 0x0000000526137224 */ /* 0x081fe200078e02ff */
[----:B------:R-:W-:Y:S01]  /*5430*/  LEA.HI.X.SX32 R23, R23, R10, 0x1, P6 ;  /* 0x0000000a17177211 */ /* 0x000fe200030f0eff */
[----:B------:R0:W-:Y:S03]  /*5440*/  @P3 STG.E.U8 desc[UR8][R20.64], R37 ;  /* 0x0000002514003986 */ /* 0x0001e6000c101108 */
[----:B------:R-:W-:Y:S01]  /*5450*/  IADD3 R18, P6, PT, R19, R8, RZ ;  /* 0x0000000813127210 */ /* 0x000fe20007fde0ff */
[C---:B-1----:R-:W-:Y:S01]  /*5460*/  IMAD R25, R36.reuse, R5, RZ ;  /* 0x0000000524197224 */ /* 0x042fe200078e02ff */
[----:B------:R-:W-:-:S02]  /*5470*/  ISETP.LT.AND P3, PT, R36, UR15, !P0 ;  /* 0x0000000f24007c0c */ /* 0x000fc4000c761270 */
[----:B------:R-:W-:Y:S02]  /*5480*/  PRMT R33, R4, 0x7771, RZ ;  /* 0x0000777104217816 */ /* 0x000fe400000000ff */
[----:B------:R-:W-:Y:S02]  /*5490*/  LEA.HI.X.SX32 R19, R19, R10, 0x1, P6 ;  /* 0x0000000a13137211 */ /* 0x000fe400030f0eff */
[----:B------:R-:W-:Y:S01]  /*54a0*/  IADD3 R24, P6, PT, R25, R8, RZ ;  /* 0x0000000819187210 */ /* 0x000fe20007fde0ff */
[C---:B0-----:R-:W-:Y:S01]  /*54b0*/  IMAD R21, R34.reuse, R5, RZ ;  /* 0x0000000522157224 */ /* 0x041fe200078e02ff */
[----:B------:R-:W-:Y:S01]  /*54c0*/  PRMT R35, R3, 0x7771, RZ ;  /* 0x0000777103237816 */ /* 0x000fe200000000ff */
[----:B------:R0:W-:Y:S01]  /*54d0*/  @P2 STG.E.U8 desc[UR8][R22.64], R33 ;  /* 0x0000002116002986 */ /* 0x0001e2000c101108 */
[----:B------:R-:W-:Y:S02]  /*54e0*/  LEA.HI.X.SX32 R25, R25, R10, 0x1, P6 ;  /* 0x0000000a19197211 */ /* 0x000fe400030f0eff */
[----:B------:R-:W-:Y:S01]  /*54f0*/  ISETP.LT.AND P2, PT, R34, UR15, !P0 ;  /* 0x0000000f22007c0c */ /* 0x000fe2000c741270 */
[----:B------:R1:W-:Y:S01]  /*5500*/  @P5 STG.E.U8 desc[UR8][R18.64], R35 ;  /* 0x0000002312005986 */ /* 0x0003e2000c101108 */
[----:B------:R-:W-:-:S02]  /*5510*/  IADD3 R20, P6, PT, R21, R8, RZ ;  /* 0x0000000815147210 */ /* 0x000fc40007fde0ff */
[----:B------:R-:W-:Y:S02]  /*5520*/  PRMT R37, R6, 0x7771, RZ ;  /* 0x0000777106257816 */ /* 0x000fe400000000ff */
[C---:B------:R-:W-:Y:S01]  /*5530*/  ISETP.LT.AND P5, PT, R32.reuse, UR15, !P0 ;  /* 0x0000000f20007c0c */ /* 0x040fe2000c7a1270 */
[-C--:B0-----:R-:W-:Y:S01]  /*5540*/  IMAD R23, R32, R5.reuse, RZ ;  /* 0x0000000520177224 */ /* 0x081fe200078e02ff */
[----:B------:R-:W-:Y:S01]  /*5550*/  LEA.HI.X.SX32 R21, R21, R10, 0x1, P6 ;  /* 0x0000000a15157211 */ /* 0x000fe200030f0eff */
[----:B------:R0:W-:Y:S01]  /*5560*/  @P3 STG.E.U8 desc[UR8][R24.64], R37 ;  /* 0x0000002518003986 */ /* 0x0001e2000c101108 */
[C---:B-1----:R-:W-:Y:S02]  /*5570*/  IMAD R19, R30.reuse, R5, RZ ;  /* 0x000000051e137224 */ /* 0x042fe400078e02ff */
[----:B------:R-:W-:Y:S02]  /*5580*/  IADD3 R22, P6, PT, R23, R8, RZ ;  /* 0x0000000817167210 */ /* 0x000fe40007fde0ff */
[----:B------:R-:W-:-:S02]  /*5590*/  ISETP.LT.AND P3, PT, R30, UR15, !P0 ;  /* 0x0000000f1e007c0c */ /* 0x000fc4000c761270 */
[----:B------:R-:W-:Y:S01]  /*55a0*/  PRMT R33, R9, 0x7771, RZ ;  /* 0x0000777109217816 */ /* 0x000fe200000000ff */
[----:B------:R-:W-:Y:S01]  /*55b0*/  IMAD R31, R5, 0x40, R31 ;  /* 0x00000040051f7824 */ /* 0x000fe200078e021f */
[----:B------:R-:W-:Y:S02]  /*55c0*/  LEA.HI.X.SX32 R23, R23, R10, 0x1, P6 ;  /* 0x0000000a17177211 */ /* 0x000fe400030f0eff */
[----:B------:R-:W-:Y:S02]  /*55d0*/  PRMT R35, R11, 0x7771, RZ ;  /* 0x000077710b237816 */ /* 0x000fe400000000ff */
[----:B------:R-:W-:Y:S01]  /*55e0*/  IADD3 R18, P6, PT, R19, R8, RZ ;  /* 0x0000000813127210 */ /* 0x000fe20007fde0ff */
[----:B------:R1:W-:Y:S01]  /*55f0*/  @P2 STG.E.U8 desc[UR8][R20.64], R33 ;  /* 0x0000002114002986 */ /* 0x0003e2000c101108 */
[----:B------:R-:W-:Y:S02]  /*5600*/  ISETP.LT.AND P2, PT, R29, UR15, !P0 ;  /* 0x0000000f1d007c0c */ /* 0x000fe4000c741270 */
[----:B------:R-:W-:Y:S01]  /*5610*/  LEA.HI.X.SX32 R19, R19, R10, 0x1, P6 ;  /* 0x0000000a13137211 */ /* 0x000fe200030f0eff */
[----:B------:R2:W-:Y:S01]  /*5620*/  @P5 STG.E.U8 desc[UR8][R22.64], R35 ;  /* 0x0000002316005986 */ /* 0x0005e2000c101108 */
[----:B0-----:R-:W-:-:S02]  /*5630*/  IADD3 R24, P6, PT, R31, R8, RZ ;  /* 0x000000081f187210 */ /* 0x001fc40007fde0ff */
[----:B------:R-:W-:Y:S02]  /*5640*/  PRMT R29, R12, 0x7771, RZ ;  /* 0x000077710c1d7816 */ /* 0x000fe400000000ff */
[----:B------:R-:W-:Y:S01]  /*5650*/  ISETP.LT.AND P5, PT, R28, UR15, !P0 ;  /* 0x0000000f1c007c0c */ /* 0x000fe2000c7a1270 */
[----:B-1----:R-:W-:Y:S01]  /*5660*/  IMAD R21, R5, 0x4, R31 ;  /* 0x0000000405157824 */ /* 0x002fe200078e021f */
[----:B------:R-:W-:Y:S01]  /*5670*/  LEA.HI.X.SX32 R25, R31, R10, 0x1, P6 ;  /* 0x0000000a1f197211 */ /* 0x000fe200030f0eff */
[----:B------:R0:W-:Y:S01]  /*5680*/  @P3 STG.E.U8 desc[UR8][R18.64], R29 ;  /* 0x0000001d12003986 */ /* 0x0001e2000c101108 */
[----:B------:R-:W-:Y:S01]  /*5690*/  ISETP.LT.AND P3, PT, R27, UR15, !P0 ;  /* 0x0000000f1b007c0c */ /* 0x000fe2000c761270 */
[----:B--2---:R-:W-:Y:S01]  /*56a0*/  IMAD R23, R5, 0x4, R21 ;  /* 0x0000000405177824 */ /* 0x004fe200078e0215 */
[----:B------:R-:W-:Y:S02]  /*56b0*/  IADD3 R20, P6, PT, R21, R8, RZ ;  /* 0x0000000815147210 */ /* 0x000fe40007fde0ff */
[----:B------:R-:W-:-:S02]  /*56c0*/  PRMT R31, R15, 0x7772, RZ ;  /* 0x000077720f1f7816 */ /* 0x000fc400000000ff */
[----:B------:R-:W-:Y:S02]  /*56d0*/  LEA.HI.X.SX32 R21, R21, R10, 0x1, P6 ;  /* 0x0000000a15157211 */ /* 0x000fe400030f0eff */
[----:B------:R-:W-:Y:S01]  /*56e0*/  PRMT R33, R13, 0x7772, RZ ;  /* 0x000077720d217816 */ /* 0x000fe200000000ff */
[----:B------:R-:W-:Y:S01]  /*56f0*/  IMAD R27, R5, 0x4, R23 ;  /* 0x00000004051b7824 */ /* 0x000fe200078e0217 */
[C---:B------:R-:W-:Y:S01]  /*5700*/  IADD3 R22, P6, PT, R23.reuse, R8, RZ ;  /* 0x0000000817167210 */ /* 0x040fe20007fde0ff */
[----:B------:R-:W-:Y:S01]  /*5710*/  @P2 STG.E.U8 desc[UR8][R24.64], R31 ;  /* 0x0000001f18002986 */ /* 0x000fe2000c101108 */
[----:B------:R-:W-:Y:S02]  /*5720*/  ISETP.LT.AND P2, PT, R26, UR15, !P0 ;  /* 0x0000000f1a007c0c */ /* 0x000fe4000c741270 */
[----:B------:R-:W-:Y:S01]  /*5730*/  LEA.HI.X.SX32 R23, R23, R10, 0x1, P6 ;  /* 0x0000000a17177211 */ /* 0x000fe200030f0eff */
[----:B------:R1:W-:Y:S01]  /*5740*/  @P5 STG.E.U8 desc[UR8][R20.64], R33 ;  /* 0x0000002114005986 */ /* 0x0003e2000c101108 */
[----:B0-----:R-:W-:-:S02]  /*5750*/  PRMT R29, R4, 0x7772, RZ ;  /* 0x00007772041d7816 */ /* 0x001fc400000000ff */
[----:B------:R-:W-:Y:S01]  /*5760*/  ISETP.LT.AND P5, PT, R17, UR15, !P0 ;  /* 0x0000000f11007c0c */ /* 0x000fe2000c7a1270 */
[----:B------:R-:W-:Y:S01]  /*5770*/  IMAD R17, R5, 0x4, R27 ;  /* 0x0000000405117824 */ /* 0x000fe200078e021b */
[C---:B------:R-:W-:Y:S01]  /*5780*/  IADD3 R18, P6, PT, R27.reuse, R8, RZ ;  /* 0x000000081b127210 */ /* 0x040fe20007fde0ff */
[----:B------:R0:W-:Y:S01]  /*5790*/  @P3 STG.E.U8 desc[UR8][R22.64], R29 ;  /* 0x0000001d16003986 */ /* 0x0001e2000c101108 */
[----:B------:R-:W-:Y:S02]  /*57a0*/  ISETP.LT.AND P3, PT, R16, UR15, !P0 ;  /* 0x0000000f10007c0c */ /* 0x000fe4000c761270 */
[----:B------:R-:W-:Y:S02]  /*57b0*/  LEA.HI.X.SX32 R19, R27, R10, 0x1, P6 ;  /* 0x0000000a1b137211 */ /* 0x000fe400030f0eff */
[----:B------:R-:W-:Y:S01]  /*57c0*/  PRMT R27, R3, 0x7772, RZ ;  /* 0x00007772031b7816 */ /* 0x000fe200000000ff */
[----:B-1----:R-:W-:Y:S01]  /*57d0*/  IMAD R21, R5, 0x4, R17 ;  /* 0x0000000405157824 */ /* 0x002fe200078e0211 */
[----:B------:R-:W-:-:S03]  /*57e0*/  IADD3 R16, P6, PT, R17, R8, RZ ;  /* 0x0000000811107210 */ /* 0x000fc60007fde0ff */
[----:B------:R1:W-:Y:S01]  /*57f0*/  @P2 STG.E.U8 desc[UR8][R18.64], R27 ;  /* 0x0000001b12002986 */ /* 0x0003e2000c101108 */
[----:B------:R-:W-:Y:S01]  /*5800*/  LEA.HI.X.SX32 R17, R17, R10, 0x1, P6 ;  /* 0x0000000a11117211 */ /* 0x000fe200030f0eff */
[----:B------:R-:W-:Y:S01]  /*5810*/  IMAD R25, R5, 0x4, R21 ;  /* 0x0000000405197824 */ /* 0x000fe200078e0215 */
[----:B------:R-:W-:Y:S02]  /*5820*/  IADD3 R20, P6, PT, R21, R8, RZ ;  /* 0x0000000815147210 */ /* 0x000fe40007fde0ff */
[----:B------:R-:W-:Y:S02]  /*5830*/  ISETP.LT.AND P2, PT, R49, UR15, !P0 ;  /* 0x0000000f31007c0c */ /* 0x000fe4000c741270 */
[----:B------:R-:W-:Y:S02]  /*5840*/  PRMT R31, R6, 0x7772, RZ ;  /* 0x00007772061f7816 */ /* 0x000fe400000000ff */
[----:B------:R-:W-:Y:S02]  /*5850*/  LEA.HI.X.SX32 R21, R21, R10, 0x1, P6 ;  /* 0x0000000a15157211 */ /* 0x000fe400030f0eff */
[----:B0-----:R-:W-:Y:S01]  /*5860*/  IADD3 R22, P6, PT, R25, R8, RZ ;  /* 0x0000000819167210 */ /* 0x001fe20007fde0ff */
[----:B-1----:R-:W-:Y:S01]  /*5870*/  IMAD R19, R5, 0x4, R25 ;  /* 0x0000000405137824 */ /* 0x002fe200078e0219 */
[----:B------:R-:W-:Y:S01]  /*5880*/  PRMT R27, R9, 0x7772, RZ ;  /* 0x00007772091b7816 */ /* 0x000fe200000000ff */
[----:B------:R0:W-:Y:S01]  /*5890*/  @P5 STG.E.U8 desc[UR8][R16.64], R31 ;  /* 0x0000001f10005986 */ /* 0x0001e2000c101108 */
[----:B------:R-:W-:-:S02]  /*58a0*/  PRMT R29, R11, 0x7772, RZ ;  /* 0x000077720b1d7816 */ /* 0x000fc400000000ff */
[----:B------:R-:W-:Y:S01]  /*58b0*/  LEA.HI.X.SX32 R23, R25, R10, 0x1, P6 ;  /* 0x0000000a19177211 */ /* 0x000fe200030f0eff */
[----:B------:R1:W-:Y:S01]  /*58c0*/  @P3 STG.E.U8 desc[UR8][R20.64], R27 ;  /* 0x0000001b14003986 */ /* 0x0003e2000c101108 */
[----:B------:R-:W-:Y:S02]  /*58d0*/  IADD3 R18, P6, PT, R19, R8, RZ ;  /* 0x0000000813127210 */ /* 0x000fe40007fde0ff */
[----:B------:R-:W-:Y:S01]  /*58e0*/  ISETP.LT.AND P5, PT, R47, UR15, !P0 ;  /* 0x0000000f2f007c0c */ /* 0x000fe2000c7a1270 */
[----:B------:R2:W-:Y:S01]  /*58f0*/  @P2 STG.E.U8 desc[UR8][R22.64], R29 ;  /* 0x0000001d16002986 */ /* 0x0005e2000c101108 */
[----:B0-----:R-:W-:Y:S01]  /*5900*/  IMAD R17, R5, 0x4, R19 ;  /* 0x0000000405117824 */ /* 0x001fe200078e0213 */
[----:B------:R-:W-:-:S03]  /*5910*/  ISETP.LT.AND P2, PT, R43, UR15, !P0 ;  /* 0x0000000f2b007c0c */ /* 0x000fc6000c741270 */
[----:B------:R-:W-:Y:S01]  /*5920*/  IMAD R25, R5, 0x4, R17 ;  /* 0x0000000405197824 */ /* 0x000fe200078e0211 */
[----:B------:R-:W-:Y:S02]  /*5930*/  LEA.HI.X.SX32 R19, R19, R10, 0x1, P6 ;  /* 0x0000000a13137211 */ /* 0x000fe400030f0eff */
[----:B------:R-:W-:Y:S01]  /*5940*/  IADD3 R16, P6, PT, R17, R8, RZ ;  /* 0x0000000811107210 */ /* 0x000fe20007fde0ff */
[----:B-1----:R-:W-:Y:S01]  /*5950*/  IMAD R27, R5, 0x4, R25 ;  /* 0x00000004051b7824 */ /* 0x002fe200078e0219 */
[----:B------:R-:W-:Y:S02]  /*5960*/  ISETP.LT.AND P3, PT, R45, UR15, !P0 ;  /* 0x0000000f2d007c0c */ /* 0x000fe4000c761270 */
[----:B------:R-:W-:Y:S01]  /*5970*/  PRMT R31, R12, 0x7772, RZ ;  /* 0x000077720c1f7816 */ /* 0x000fe200000000ff */
[----:B--2---:R-:W-:Y:S01]  /*5980*/  IMAD R23, R5, 0x4, R27 ;  /* 0x0000000405177824 */ /* 0x004fe200078e021b */
[----:B------:R-:W-:Y:S02]  /*5990*/  LEA.HI.X.SX32 R17, R17, R10, 0x1, P6 ;  /* 0x0000000a11117211 */ /* 0x000fe400030f0eff */
[----:B------:R-:W-:-:S02]  /*59a0*/  IADD3 R20, P6, PT, R25, R8, RZ ;  /* 0x0000000819147210 */ /* 0x000fc40007fde0ff */
[----:B------:R-:W-:Y:S02]  /*59b0*/  PRMT R29, R15, 0x7773, RZ ;  /* 0x000077730f1d7816 */ /* 0x000fe400000000ff */
[----:B------:R-:W-:Y:S01]  /*59c0*/  PRMT R33, R13, 0x7773, RZ ;  /* 0x000077730d217816 */ /* 0x000fe200000000ff */
[----:B------:R-:W-:Y:S01]  /*59d0*/  IMAD R13, R5, 0x4, R23 ;  /* 0x00000004050d7824 */ /* 0x000fe200078e0217 */
[----:B------:R0:W-:Y:S01]  /*59e0*/  @P5 STG.E.U8 desc[UR8][R18.64], R31 ;  /* 0x0000001f12005986 */ /* 0x0001e2000c101108 */
[----:B------:R-:W-:Y:S02]  /*59f0*/  LEA.HI.X.SX32 R21, R25, R10, 0x1, P6 ;  /* 0x0000000a19157211 */ /* 0x000fe400030f0eff */
[----:B------:R-:W-:Y:S01]  /*5a00*/  ISETP.LT.AND P5, PT, R14, UR15, !P0 ;  /* 0x0000000f0e007c0c */ /* 0x000fe2000c7a1270 */
[----:B------:R1:W-:Y:S01]  /*5a10*/  @P2 STG.E.U8 desc[UR8][R16.64], R29 ;  /* 0x0000001d10002986 */ /* 0x0003e2000c101108 */
[----:B------:R-:W-:Y:S01]  /*5a20*/  IADD3 R14, P2, PT, R27, R8, RZ ;  /* 0x000000081b0e7210 */ /* 0x000fe20007f5e0ff */
[----:B------:R-:W-:-:S02]  /*5a30*/  IMAD R25, R5, 0x4, R13 ;  /* 0x0000000405197824 */ /* 0x000fc400078e020d */
[----:B------:R2:W-:Y:S01]  /*5a40*/  @P3 STG.E.U8 desc[UR8][R20.64], R33 ;  /* 0x0000002114003986 */ /* 0x0005e2000c101108 */
[----:B------:R-:W-:Y:S01]  /*5a50*/  LEA.HI.X.SX32 R15, R27, R10, 0x1, P2 ;  /* 0x0000000a1b0f7211 */ /* 0x000fe200010f0eff */
[----:B------:R-:W-:Y:S01]  /*5a60*/  IMAD R27, R5, 0x4, R25 ;  /* 0x00000004051b7824 */ /* 0x000fe200078e0219 */
[-C--:B------:R-:W-:Y:S02]  /*5a70*/  IADD3 R22, P6, PT, R13, R8.reuse, RZ ;  /* 0x000000080d167210 */ /* 0x080fe40007fde0ff */
[-C--:B0-----:R-:W-:Y:S01]  /*5a80*/  IADD3 R18, P3, PT, R23, R8.reuse, RZ ;  /* 0x0000000817127210 */ /* 0x081fe20007f7e0ff */
[----:B------:R-:W-:Y:S01]  /*5a90*/  IMAD R5, R5, 0x4, R27 ;  /* 0x0000000405057824 */ /* 0x000fe200078e021b */
[----:B-1----:R-:W-:Y:S02]  /*5aa0*/  IADD3 R16, P2, PT, R25, R8, RZ ;  /* 0x0000000819107210 */ /* 0x002fe40007f5e0ff */
[-C--:B------:R-:W-:Y:S02]  /*5ab0*/  LEA.HI.X.SX32 R19, R23, R10.reuse, 0x1, P3 ;  /* 0x0000000a17137211 */ /* 0x080fe400018f0eff */
[----:B------:R-:W-:-:S02]  /*5ac0*/  LEA.HI.X.SX32 R23, R13, R10, 0x1, P6 ;  /* 0x0000000a0d177211 */ /* 0x000fc400030f0eff */
[----:B------:R-:W-:Y:S02]  /*5ad0*/  IADD3 R24, P6, PT, R27, R8, RZ ;  /* 0x000000081b187210 */ /* 0x000fe40007fde0ff */
[----:B------:R-:W-:Y:S02]  /*5ae0*/  ISETP.LT.AND P3, PT, R7, UR15, !P0 ;  /* 0x0000000f07007c0c */ /* 0x000fe4000c761270 */
[-C--:B------:R-:W-:Y:S02]  /*5af0*/  LEA.HI.X.SX32 R17, R25, R10.reuse, 0x1, P2 ;  /* 0x0000000a19117211 */ /* 0x080fe400010f0eff */
[----:B------:R-:W-:Y:S02]  /*5b00*/  ISETP.LT.AND P2, PT, R0, UR15, !P0 ;  /* 0x0000000f00007c0c */ /* 0x000fe4000c741270 */
[----:B------:R-:W-:Y:S02]  /*5b10*/  LEA.HI.X.SX32 R25, R27, R10, 0x1, P6 ;  /* 0x0000000a1b197211 */ /* 0x000fe400030f0eff */
[----:B--2---:R-:W-:-:S02]  /*5b20*/  IADD3 R20, P6, PT, R5, R8, RZ ;  /* 0x0000000805147210 */ /* 0x004fc40007fde0ff */
[----:B------:R-:W-:Y:S02]  /*5b30*/  ISETP.LT.AND P0, PT, R2, UR15, !P0 ;  /* 0x0000000f02007c0c */ /* 0x000fe4000c701270 */
[----:B------:R-:W-:Y:S02]  /*5b40*/  PRMT R7, R4, 0x7773, RZ ;  /* 0x0000777304077816 */ /* 0x000fe400000000ff */
[----:B------:R-:W-:Y:S02]  /*5b50*/  LEA.HI.X.SX32 R21, R5, R10, 0x1, P6 ;  /* 0x0000000a05157211 */ /* 0x000fe400030f0eff */
[----:B------:R-:W-:Y:S02]  /*5b60*/  PRMT R3, R3, 0x7773, RZ ;  /* 0x0000777303037816 */ /* 0x000fe400000000ff */
[----:B------:R-:W-:Y:S02]  /*5b70*/  PRMT R5, R6, 0x7773, RZ ;  /* 0x0000777306057816 */ /* 0x000fe400000000ff */
[----:B------:R-:W-:Y:S01]  /*5b80*/  PRMT R9, R9, 0x7773, RZ ;  /* 0x0000777309097816 */ /* 0x000fe200000000ff */
[----:B------:R0:W-:Y:S01]  /*5b90*/  @P5 STG.E.U8 desc[UR8][R14.64], R7 ;  /* 0x000000070e005986 */ /* 0x0001e2000c101108 */
[----:B------:R-:W-:-:S03]  /*5ba0*/  PRMT R11, R11, 0x7773, RZ ;  /* 0x000077730b0b7816 */ /* 0x000fc600000000ff */
[----:B------:R0:W-:Y:S04]  /*5bb0*/  @P4 STG.E.U8 desc[UR8][R18.64], R3 ;  /* 0x0000000312004986 */ /* 0x0001e8000c101108 */
[----:B------:R0:W-:Y:S04]  /*5bc0*/  @P3 STG.E.U8 desc[UR8][R22.64], R5 ;  /* 0x0000000516003986 */ /* 0x0001e8000c101108 */
[----:B------:R0:W-:Y:S01]  /*5bd0*/  @P2 STG.E.U8 desc[UR8][R16.64], R9 ;  /* 0x0000000910002986 */ /* 0x0001e2000c101108 */
[----:B------:R-:W-:-:S03]  /*5be0*/  PRMT R13, R12, 0x7773, RZ ;  /* 0x000077730c0d7816 */ /* 0x000fc600000000ff */
[----:B------:R0:W-:Y:S01]  /*5bf0*/  @P1 STG.E.U8 desc[UR8][R24.64], R11 ;  /* 0x0000000b18001986 */ /* 0x0001e2000c101108 */
[----:B------:R-:W-:Y:S05]  /*5c00*/  @!P0 EXIT ;  /* 0x000000000000894d */ /* 0x000fea0003800000 */
[----:B------:R-:W-:Y:S01]  /*5c10*/  STG.E.U8 desc[UR8][R20.64], R13 ;  /* 0x0000000d14007986 */ /* 0x000fe2000c101108 */
[----:B------:R-:W-:Y:S05]  /*5c20*/  EXIT ;  /* 0x000000000000794d */ /* 0x000fea0003800000 */
.L_x_3:
[----:B------:R-:W-:-:S00]  /*5c30*/  BRA `(.L_x_3) ;  /* 0xfffffffc00fc7947 */ /* 0x000fc0000383ffff */
[----:B------:R-:W-:-:S00]  /*5c40*/  NOP ;  /* 0x0000000000007918 */ /* 0x000fc00000000000 */
        /* <DEDUP_REMOVED lines=11> */
.L_x_4:


//--------------------- .nv.shared.matmul_kernel  --------------------------
	.section	.nv.shared.matmul_kernel,"aw",@nobits
	.sectionflags	@""
	.align	16
	.zero		1024


//--------------------- .nv.shared.reserved.0     --------------------------
	.section	.nv.shared.reserved.0,"aw",@nobits
	.weak		__nv_reservedSMEM_offset_0_alias
	.size		__nv_reservedSMEM_offset_0_alias, 0, 64
	.other		__nv_reservedSMEM_offset_0_alias,@"STO_CUDA_RESERVED_SHARED STV_DEFAULT"
__nv_reservedSMEM_offset_0_alias:
	.zero		0
	.zero		64


//--------------------- .nv.constant0.matmul_kernel --------------------------
	.section	.nv.constant0.matmul_kernel,"a",@progbits
	.sectionflags	@""
	.align	4
.nv.constant0.matmul_kernel:
	.zero		976


//--------------------- SYMBOLS --------------------------

	.type		.nv.reservedSmem.offset0,@object
	.size		.nv.reservedSmem.offset0,0x4
	.type		.nv.reservedSmem.cap,@object
	.size		.nv.reservedSmem.cap,0x4
